	.target	sm_90a

	.elftype	@"ET_EXEC"


//--------------------- .note.nv.tkinfo           --------------------------
	.section	.note.nv.tkinfo,"",@"SHT_NOTE"
	.sectionflags	@"SHF_NOTE_NV_TKINFO"
	.tkinfo
        /*0018*/ 	.word	0x00000002
        /*0030*/ 	.string	""
        /*0030*/ 	.string	"ptxas"
        /*0030*/ 	.string	"Cuda compilation tools, release 13.0, V13.0.88"
        /*0030*/ 	.string	"Build cuda_13.0.r13.0/compiler.36424714_0"
        /*0030*/ 	.string	"-v  -suppress-debug-info  -lineinfo  -arch sm_90a "



//--------------------- .note.nv.cuinfo           --------------------------
	.section	.note.nv.cuinfo,"",@"SHT_NOTE"
	.sectionflags	@"SHF_NOTE_NV_CUINFO"
        /*0018*/ 	.short	0x0002
        /*001a*/ 	.short	0x005a
        /*001c*/ 	.short	0x0082
	.zero		2


//--------------------- .nv.info                  --------------------------
	.section	.nv.info,"",@"SHT_CUDA_INFO"
	.align	4


	//----- nvinfo : EIATTR_REGCOUNT
	.align		4
        /*0000*/ 	.byte	0x04, 0x2f
        /*0002*/ 	.short	(.L_1 - .L_0)
	.align		4
.L_0:
        /*0004*/ 	.word	index@(matmul_kernel)
        /*0008*/ 	.word	0x000000a7


	//----- nvinfo : EIATTR_FRAME_SIZE
	.align		4
.L_1:
        /*000c*/ 	.byte	0x04, 0x11
        /*000e*/ 	.short	(.L_3 - .L_2)
	.align		4
.L_2:
        /*0010*/ 	.word	index@(matmul_kernel)
        /*0014*/ 	.word	0x00000000


	//----- nvinfo : EIATTR_MIN_STACK_SIZE
	.align		4
.L_3:
        /*0018*/ 	.byte	0x04, 0x12
        /*001a*/ 	.short	(.L_5 - .L_4)
	.align		4
.L_4:
        /*001c*/ 	.word	index@(matmul_kernel)
        /*0020*/ 	.word	0x00000000
.L_5:


//--------------------- .nv.compat                --------------------------
	.section	.nv.compat,"",@"SHT_CUDA_COMPAT_INFO"
	.align	4
        /*0000*/ 	.byte	0x02, 0x09, 0x01, 0x00, 0x02, 0x02, 0x04, 0x00, 0x02, 0x05, 0x05, 0x00, 0x03, 0x07, 0x01, 0x01
        /*0010*/ 	.byte	0x02, 0x03, 0x00, 0x00, 0x02, 0x06, 0x01, 0x00, 0x04, 0x0b, 0x08, 0x00, 0x00, 0x00, 0x00, 0x00
        /*0020*/ 	.byte	0x00, 0x00, 0x00, 0x00


//--------------------- .nv.info.matmul_kernel    --------------------------
	.section	.nv.info.matmul_kernel,"",@"SHT_CUDA_INFO"
	.sectionflags	@""
	.align	4


	//----- nvinfo : EIATTR_CUDA_API_VERSION
	.align		4
        /*0000*/ 	.byte	0x04, 0x37
        /*0002*/ 	.short	(.L_7 - .L_6)
.L_6:
        /*0004*/ 	.word	0x00000082


	//----- nvinfo : EIATTR_KPARAM_INFO
	.align		4
.L_7:
        /*0008*/ 	.byte	0x04, 0x17
        /*000a*/ 	.short	(.L_9 - .L_8)
.L_8:
        /*000c*/ 	.word	0x00000000
        /*0010*/ 	.short	0x000d
        /*0012*/ 	.short	0x0048
        /*0014*/ 	.byte	0x00, 0xf4, 0x21, 0x00


	//----- nvinfo : EIATTR_KPARAM_INFO
	.align		4
.L_9:
        /*0018*/ 	.byte	0x04, 0x17
        /*001a*/ 	.short	(.L_11 - .L_10)
.L_10:
        /*001c*/ 	.word	0x00000000
        /*0020*/ 	.short	0x000c
        /*0022*/ 	.short	0x0040
        /*0024*/ 	.byte	0x00, 0xf4, 0x21, 0x00


	//----- nvinfo : EIATTR_KPARAM_INFO
	.align		4
.L_11:
        /*0028*/ 	.byte	0x04, 0x17
        /*002a*/ 	.short	(.L_13 - .L_12)
.L_12:
        /*002c*/ 	.word	0x00000000
        /*0030*/ 	.short	0x000b
        /*0032*/ 	.short	0x0038
        /*0034*/ 	.byte	0x00, 0xf0, 0x11, 0x00


	//----- nvinfo : EIATTR_KPARAM_INFO
	.align		4
.L_13:
        /*0038*/ 	.byte	0x04, 0x17
        /*003a*/ 	.short	(.L_15 - .L_14)
.L_14:
        /*003c*/ 	.word	0x00000000
        /*0040*/ 	.short	0x000a
        /*0042*/ 	.short	0x0034
        /*0044*/ 	.byte	0x00, 0xf0, 0x11, 0x00


	//----- nvinfo : EIATTR_KPARAM_INFO
	.align		4
.L_15:
        /*0048*/ 	.byte	0x04, 0x17
        /*004a*/ 	.short	(.L_17 - .L_16)
.L_16:
        /*004c*/ 	.word	0x00000000
        /*0050*/ 	.short	0x0009
        /*0052*/ 	.short	0x0030
        /*0054*/ 	.byte	0x00, 0xf0, 0x11, 0x00


	//----- nvinfo : EIATTR_KPARAM_INFO
	.align		4
.L_17:
        /*0058*/ 	.byte	0x04, 0x17
        /*005a*/ 	.short	(.L_19 - .L_18)
.L_18:
        /*005c*/ 	.word	0x00000000
        /*0060*/ 	.short	0x0008
        /*0062*/ 	.short	0x002c
        /*0064*/ 	.byte	0x00, 0xf0, 0x11, 0x00


	//----- nvinfo : EIATTR_KPARAM_INFO
	.align		4
.L_19:
        /*0068*/ 	.byte	0x04, 0x17
        /*006a*/ 	.short	(.L_21 - .L_20)
.L_20:
        /*006c*/ 	.word	0x00000000
        /*0070*/ 	.short	0x0007
        /*0072*/ 	.short	0x0028
        /*0074*/ 	.byte	0x00, 0xf0, 0x11, 0x00


	//----- nvinfo : EIATTR_KPARAM_INFO
	.align		4
.L_21:
        /*0078*/ 	.byte	0x04, 0x17
        /*007a*/ 	.short	(.L_23 - .L_22)
.L_22:
        /*007c*/ 	.word	0x00000000
        /*0080*/ 	.short	0x0006
        /*0082*/ 	.short	0x0024
        /*0084*/ 	.byte	0x00, 0xf0, 0x11, 0x00


	//----- nvinfo : EIATTR_KPARAM_INFO
	.align		4
.L_23:
        /*0088*/ 	.byte	0x04, 0x17
        /*008a*/ 	.short	(.L_25 - .L_24)
.L_24:
        /*008c*/ 	.word	0x00000000
        /*0090*/ 	.short	0x0005
        /*0092*/ 	.short	0x0020
        /*0094*/ 	.byte	0x00, 0xf0, 0x11, 0x00


	//----- nvinfo : EIATTR_KPARAM_INFO
	.align		4
.L_25:
        /*0098*/ 	.byte	0x04, 0x17
        /*009a*/ 	.short	(.L_27 - .L_26)
.L_26:
        /*009c*/ 	.word	0x00000000
        /*00a0*/ 	.short	0x0004
        /*00a2*/ 	.short	0x001c
        /*00a4*/ 	.byte	0x00, 0xf0, 0x11, 0x00


	//----- nvinfo : EIATTR_KPARAM_INFO
	.align		4
.L_27:
        /*00a8*/ 	.byte	0x04, 0x17
        /*00aa*/ 	.short	(.L_29 - .L_28)
.L_28:
        /*00ac*/ 	.word	0x00000000
        /*00b0*/ 	.short	0x0003
        /*00b2*/ 	.short	0x0018
        /*00b4*/ 	.byte	0x00, 0xf0, 0x11, 0x00


	//----- nvinfo : EIATTR_KPARAM_INFO
	.align		4
.L_29:
        /*00b8*/ 	.byte	0x04, 0x17
        /*00ba*/ 	.short	(.L_31 - .L_30)
.L_30:
        /*00bc*/ 	.word	0x00000000
        /*00c0*/ 	.short	0x0002
        /*00c2*/ 	.short	0x0010
        /*00c4*/ 	.byte	0x00, 0xf4, 0x21, 0x00


	//----- nvinfo : EIATTR_KPARAM_INFO
	.align		4
.L_31:
        /*00c8*/ 	.byte	0x04, 0x17
        /*00ca*/ 	.short	(.L_33 - .L_32)
.L_32:
        /*00cc*/ 	.word	0x00000000
        /*00d0*/ 	.short	0x0001
        /*00d2*/ 	.short	0x0008
        /*00d4*/ 	.byte	0x00, 0xf4, 0x21, 0x00


	//----- nvinfo : EIATTR_KPARAM_INFO
	.align		4
.L_33:
        /*00d8*/ 	.byte	0x04, 0x17
        /*00da*/ 	.short	(.L_35 - .L_34)
.L_34:
        /*00dc*/ 	.word	0x00000000
        /*00e0*/ 	.short	0x0000
        /*00e2*/ 	.short	0x0000
        /*00e4*/ 	.byte	0x00, 0xf4, 0x21, 0x00


	//----- nvinfo : EIATTR_SPARSE_MMA_MASK
	.align		4
.L_35:
        /*00e8*/ 	.byte	0x03, 0x50
        /*00ea*/ 	.short	0x0000


	//----- nvinfo : EIATTR_MAXREG_COUNT
	.align		4
        /*00ec*/ 	.byte	0x03, 0x1b
        /*00ee*/ 	.short	0x00ff


	//----- nvinfo : EIATTR_NUM_BARRIERS
	.align		4
        /*00f0*/ 	.byte	0x02, 0x4c
        /*00f2*/ 	.byte	0x01
	.zero		1


	//----- nvinfo : EIATTR_MERCURY_ISA_VERSION
	.align		4
        /*00f4*/ 	.byte	0x03, 0x5f
        /*00f6*/ 	.short	0x0101


	//----- nvinfo : EIATTR_EXIT_INSTR_OFFSETS
	.align		4
        /*00f8*/ 	.byte	0x04, 0x1c
        /*00fa*/ 	.short	(.L_37 - .L_36)


	//   ....[0]....
.L_36:
        /*00fc*/ 	.word	0x00005830


	//   ....[1]....
        /*0100*/ 	.word	0x00005850


	//----- nvinfo : EIATTR_REQNTID
	.align		4
.L_37:
        /*0104*/ 	.byte	0x04, 0x10
        /*0106*/ 	.short	(.L_39 - .L_38)
.L_38:
        /*0108*/ 	.word	0x00000080
        /*010c*/ 	.word	0x00000001
        /*0110*/ 	.word	0x00000001


	//----- nvinfo : EIATTR_CBANK_PARAM_SIZE
	.align		4
.L_39:
        /*0114*/ 	.byte	0x03, 0x19
        /*0116*/ 	.short	0x0050


	//----- nvinfo : EIATTR_PARAM_CBANK
	.align		4
        /*0118*/ 	.byte	0x04, 0x0a
        /*011a*/ 	.short	(.L_41 - .L_40)
	.align		4
.L_40:
        /*011c*/ 	.word	index@(.nv.constant0.matmul_kernel)
        /*0120*/ 	.short	0x0210
        /*0122*/ 	.short	0x0050


	//----- nvinfo : EIATTR_SW_WAR
	.align		4
.L_41:
        /*0124*/ 	.byte	0x04, 0x36
        /*0126*/ 	.short	(.L_43 - .L_42)
.L_42:
        /*0128*/ 	.word	0x00000008
.L_43:


//--------------------- .nv.callgraph             --------------------------
	.section	.nv.callgraph,"",@"SHT_CUDA_CALLGRAPH"
	.align	4
	.sectionentsize	8
	.align		4
        /*0000*/ 	.word	0x00000000
	.align		4
        /*0004*/ 	.word	0xffffffff
	.align		4
        /*0008*/ 	.word	0x00000000
	.align		4
        /*000c*/ 	.word	0xfffffffe
	.align		4
        /*0010*/ 	.word	0x00000000
	.align		4
        /*0014*/ 	.word	0xfffffffd
	.align		4
        /*0018*/ 	.word	0x00000000
	.align		4
        /*001c*/ 	.word	0xfffffffc


//--------------------- .text.matmul_kernel       --------------------------
	.section	.text.matmul_kernel,"ax",@progbits
	.align	128
        .global         matmul_kernel
        .type           matmul_kernel,@function
        .size           matmul_kernel,(.L_x_3 - matmul_kernel)
        .other          matmul_kernel,@"STO_CUDA_ENTRY STV_DEFAULT"
matmul_kernel:
.text.matmul_kernel:
[----:B------:R-:W-:Y:S08]  /*0000*/  LDC R1, c[0x0][0x28] ;  /* 0x00000a00ff017b82 */ /* 0x000ff00000000800 */
[----:B------:R-:W0:Y:S01]  /*0010*/  LDC.64 R10, c[0x0][0x228] ;  /* 0x00008a00ff0a7b82 */ /* 0x000e220000000a00 */
[----:B------:R-:W1:Y:S01]  /*0020*/  S2R R5, SR_CTAID.X ;  /* 0x0000000000057919 */ /* 0x000e620000002500 */
[----:B------:R-:W-:Y:S01]  /*0030*/  ULDC UR4, c[0x0][0x230] ;  /* 0x00008c0000047ab9 */ /* 0x000fe20000000800 */
[----:B------:R-:W-:Y:S01]  /*0040*/  UMOV UR6, 0x400 ;  /* 0x0000040000067882 */ /* 0x000fe20000000000 */
[----:B------:R-:W-:Y:S01]  /*0050*/  UIADD3 UR4, UR4, 0x1f, URZ ;  /* 0x0000001f04047890 */ /* 0x000fe2000fffe03f */
[----:B------:R-:W-:Y:S01]  /*0060*/  CS2R R56, SRZ ;  /* 0x0000000000387805 */ /* 0x000fe2000001ff00 */
[----:B------:R-:W-:Y:S01]  /*0070*/  ULDC.64 UR16, c[0x0][0x208] ;  /* 0x0000820000107ab9 */ /* 0x000fe20000000a00 */
[----:B------:R-:W-:Y:S01]  /*0080*/  CS2R R58, SRZ ;  /* 0x00000000003a7805 */ /* 0x000fe2000001ff00 */
[----:B------:R-:W2:Y:S01]  /*0090*/  S2UR UR5, SR_CgaCtaId ;  /* 0x00000000000579c3 */ /* 0x000ea20000008800 */
[----:B------:R-:W-:Y:S01]  /*00a0*/  UISETP.GE.AND UP0, UPT, UR4, 0x20, UPT ;  /* 0x000000200400788c */ /* 0x000fe2000bf06270 */
[----:B------:R-:W-:-:S02]  /*00b0*/  CS2R R60, SRZ ;  /* 0x00000000003c7805 */ /* 0x000fc4000001ff00 */
[----:B------:R-:W-:Y:S02]  /*00c0*/  CS2R R62, SRZ ;  /* 0x00000000003e7805 */ /* 0x000fe4000001ff00 */
[----:B------:R-:W-:Y:S02]  /*00d0*/  CS2R R64, SRZ ;  /* 0x0000000000407805 */ /* 0x000fe4000001ff00 */
[----:B------:R-:W-:Y:S02]  /*00e0*/  CS2R R66, SRZ ;  /* 0x0000000000427805 */ /* 0x000fe4000001ff00 */
[----:B------:R-:W-:Y:S02]  /*00f0*/  CS2R R68, SRZ ;  /* 0x0000000000447805 */ /* 0x000fe4000001ff00 */
[----:B------:R-:W-:Y:S02]  /*0100*/  CS2R R70, SRZ ;  /* 0x0000000000467805 */ /* 0x000fe4000001ff00 */
[----:B------:R-:W-:-:S02]  /*0110*/  CS2R R72, SRZ ;  /* 0x0000000000487805 */ /* 0x000fc4000001ff00 */
[----:B------:R-:W-:Y:S02]  /*0120*/  CS2R R74, SRZ ;  /* 0x00000000004a7805 */ /* 0x000fe4000001ff00 */
[----:B------:R-:W-:Y:S02]  /*0130*/  CS2R R76, SRZ ;  /* 0x00000000004c7805 */ /* 0x000fe4000001ff00 */
[----:B------:R-:W-:Y:S02]  /*0140*/  CS2R R78, SRZ ;  /* 0x00000000004e7805 */ /* 0x000fe4000001ff00 */
[----:B------:R-:W-:Y:S02]  /*0150*/  CS2R R80, SRZ ;  /* 0x0000000000507805 */ /* 0x000fe4000001ff00 */
[----:B------:R-:W-:Y:S02]  /*0160*/  CS2R R82, SRZ ;  /* 0x0000000000527805 */ /* 0x000fe4000001ff00 */
[----:B------:R-:W-:-:S02]  /*0170*/  CS2R R84, SRZ ;  /* 0x0000000000547805 */ /* 0x000fc4000001ff00 */
[----:B------:R-:W-:Y:S01]  /*0180*/  CS2R R86, SRZ ;  /* 0x0000000000567805 */ /* 0x000fe2000001ff00 */
[----:B0-----:R-:W-:Y:S01]  /*0190*/  VIADD R0, R11, 0x3f ;  /* 0x0000003f0b007836 */ /* 0x001fe20000000000 */
[----:B------:R-:W-:Y:S02]  /*01a0*/  CS2R R24, SRZ ;  /* 0x0000000000187805 */ /* 0x000fe4000001ff00 */
[----:B------:R-:W-:Y:S02]  /*01b0*/  CS2R R26, SRZ ;  /* 0x00000000001a7805 */ /* 0x000fe4000001ff00 */
[----:B------:R-:W-:Y:S02]  /*01c0*/  CS2R R28, SRZ ;  /* 0x00000000001c7805 */ /* 0x000fe4000001ff00 */
[----:B------:R-:W-:Y:S02]  /*01d0*/  CS2R R30, SRZ ;  /* 0x00000000001e7805 */ /* 0x000fe4000001ff00 */
[----:B------:R-:W-:-:S02]  /*01e0*/  SHF.R.S32.HI R3, RZ, 0x1f, R0 ;  /* 0x0000001fff037819 */ /* 0x000fc40000011400 */
[----:B------:R-:W-:Y:S02]  /*01f0*/  CS2R R32, SRZ ;  /* 0x0000000000207805 */ /* 0x000fe4000001ff00 */
[----:B------:R-:W-:Y:S01]  /*0200*/  CS2R R34, SRZ ;  /* 0x0000000000227805 */ /* 0x000fe2000001ff00 */
[----:B--2---:R-:W-:Y:S01]  /*0210*/  ULEA UR6, UR5, UR6, 0x18 ;  /* 0x0000000605067291 */ /* 0x004fe2000f8ec03f */
[----:B------:R-:W-:Y:S02]  /*0220*/  LEA.HI R3, R3, R0, RZ, 0x6 ;  /* 0x0000000003037211 */ /* 0x000fe400078f30ff */
[----:B------:R-:W-:Y:S02]  /*0230*/  CS2R R36, SRZ ;  /* 0x0000000000247805 */ /* 0x000fe4000001ff00 */
[----:B-1----:R-:W-:Y:S02]  /*0240*/  IABS R8, R5 ;  /* 0x0000000500087213 */ /* 0x002fe40000000000 */
[----:B------:R-:W-:-:S02]  /*0250*/  CS2R R38, SRZ ;  /* 0x0000000000267805 */ /* 0x000fc4000001ff00 */
[----:B------:R-:W-:Y:S02]  /*0260*/  SHF.R.S32.HI R4, RZ, 0x6, R3 ;  /* 0x00000006ff047819 */ /* 0x000fe40000011403 */
[----:B------:R-:W-:Y:S02]  /*0270*/  CS2R R40, SRZ ;  /* 0x0000000000287805 */ /* 0x000fe4000001ff00 */
[----:B------:R-:W-:Y:S02]  /*0280*/  CS2R R42, SRZ ;  /* 0x00000000002a7805 */ /* 0x000fe4000001ff00 */
[----:B------:R-:W-:Y:S02]  /*0290*/  CS2R R44, SRZ ;  /* 0x00000000002c7805 */ /* 0x000fe4000001ff00 */
[----:B------:R-:W-:Y:S02]  /*02a0*/  IABS R7, R4 ;  /* 0x0000000400077213 */ /* 0x000fe40000000000 */
[----:B------:R-:W-:-:S02]  /*02b0*/  CS2R R46, SRZ ;  /* 0x00000000002e7805 */ /* 0x000fc4000001ff00 */
[----:B------:R-:W-:Y:S02]  /*02c0*/  IABS R12, R4 ;  /* 0x00000004000c7213 */ /* 0x000fe40000000000 */
[----:B------:R-:W-:Y:S01]  /*02d0*/  CS2R R48, SRZ ;  /* 0x0000000000307805 */ /* 0x000fe2000001ff00 */
[----:B------:R-:W0:Y:S01]  /*02e0*/  I2F.RP R0, R7 ;  /* 0x0000000700007306 */ /* 0x000e220000209400 */
[----:B------:R-:W-:Y:S02]  /*02f0*/  CS2R R50, SRZ ;  /* 0x0000000000327805 */ /* 0x000fe4000001ff00 */
[----:B------:R-:W-:Y:S02]  /*0300*/  CS2R R52, SRZ ;  /* 0x0000000000347805 */ /* 0x000fe4000001ff00 */
[----:B------:R-:W-:-:S03]  /*0310*/  CS2R R54, SRZ ;  /* 0x0000000000367805 */ /* 0x000fc6000001ff00 */
[----:B0-----:R-:W0:Y:S02]  /*0320*/  MUFU.RCP R0, R0 ;  /* 0x0000000000007308 */ /* 0x001e240000001000 */
[----:B0-----:R-:W-:Y:S02]  /*0330*/  VIADD R2, R0, 0xffffffe ;  /* 0x0ffffffe00027836 */ /* 0x001fe40000000000 */
[----:B------:R-:W-:-:S04]  /*0340*/  IMAD.MOV R0, RZ, RZ, -R12 ;  /* 0x000000ffff007224 */ /* 0x000fc800078e0a0c */
[----:B------:R0:W1:Y:S02]  /*0350*/  F2I.FTZ.U32.TRUNC.NTZ R3, R2 ;  /* 0x0000000200037305 */ /* 0x000064000021f000 */
[----:B0-----:R-:W-:Y:S02]  /*0360*/  IMAD.MOV.U32 R2, RZ, RZ, RZ ;  /* 0x000000ffff027224 */ /* 0x001fe400078e00ff */
[----:B-1----:R-:W-:-:S04]  /*0370*/  IMAD.MOV R6, RZ, RZ, -R3 ;  /* 0x000000ffff067224 */ /* 0x002fc800078e0a03 */
[----:B------:R-:W-:Y:S02]  /*0380*/  IMAD R9, R6, R7, RZ ;  /* 0x0000000706097224 */ /* 0x000fe400078e02ff */
[----:B------:R-:W-:Y:S02]  /*0390*/  IMAD.MOV.U32 R6, RZ, RZ, R8 ;  /* 0x000000ffff067224 */ /* 0x000fe400078e0008 */
[----:B------:R-:W-:-:S06]  /*03a0*/  IMAD.HI.U32 R3, R3, R9, R2 ;  /* 0x0000000903037227 */ /* 0x000fcc00078e0002 */
[----:B------:R-:W-:-:S04]  /*03b0*/  IMAD.HI.U32 R3, R3, R6, RZ ;  /* 0x0000000603037227 */ /* 0x000fc800078e00ff */
[----:B------:R-:W-:-:S05]  /*03c0*/  IMAD R0, R3, R0, R6 ;  /* 0x0000000003007224 */ /* 0x000fca00078e0206 */
[----:B------:R-:W-:-:S13]  /*03d0*/  ISETP.GT.U32.AND P1, PT, R7, R0, PT ;  /* 0x000000000700720c */ /* 0x000fda0003f24070 */
[----:B------:R-:W-:Y:S02]  /*03e0*/  @!P1 IMAD.IADD R0, R0, 0x1, -R7 ;  /* 0x0000000100009824 */ /* 0x000fe400078e0a07 */
[----:B------:R-:W-:Y:S01]  /*03f0*/  @!P1 VIADD R3, R3, 0x1 ;  /* 0x0000000103039836 */ /* 0x000fe20000000000 */
[----:B------:R-:W-:Y:S02]  /*0400*/  ISETP.NE.AND P1, PT, R4, RZ, PT ;  /* 0x000000ff0400720c */ /* 0x000fe40003f25270 */
[----:B------:R-:W-:Y:S02]  /*0410*/  ISETP.GE.U32.AND P0, PT, R0, R7, PT ;  /* 0x000000070000720c */ /* 0x000fe40003f06070 */
[----:B------:R-:W-:-:S04]  /*0420*/  LOP3.LUT R0, R5, R4, RZ, 0x3c, !PT ;  /* 0x0000000405007212 */ /* 0x000fc800078e3cff */
[----:B------:R-:W-:Y:S01]  /*0430*/  ISETP.GE.AND P2, PT, R0, RZ, PT ;  /* 0x000000ff0000720c */ /* 0x000fe20003f46270 */
[----:B------:R-:W-:-:S06]  /*0440*/  VIADD R0, R10, 0x7f ;  /* 0x0000007f0a007836 */ /* 0x000fcc0000000000 */
[----:B------:R-:W-:-:S04]  /*0450*/  @P0 VIADD R3, R3, 0x1 ;  /* 0x0000000103030836 */ /* 0x000fc80000000000 */
[----:B------:R-:W-:Y:S01]  /*0460*/  IMAD.MOV.U32 R8, RZ, RZ, R3 ;  /* 0x000000ffff087224 */ /* 0x000fe200078e0003 */
[----:B------:R-:W-:-:S03]  /*0470*/  SHF.R.S32.HI R3, RZ, 0x1f, R0 ;  /* 0x0000001fff037819 */ /* 0x000fc60000011400 */
[----:B------:R-:W-:Y:S01]  /*0480*/  @!P2 IMAD.MOV R8, RZ, RZ, -R8 ;  /* 0x000000ffff08a224 */ /* 0x000fe200078e0a08 */
[----:B------:R-:W-:Y:S02]  /*0490*/  LEA.HI R3, R3, R0, RZ, 0x7 ;  /* 0x0000000003037211 */ /* 0x000fe400078f38ff */
[----:B------:R-:W-:-:S04]  /*04a0*/  @!P1 LOP3.LUT R8, RZ, R4, RZ, 0x33, !PT ;  /* 0x00000004ff089212 */ /* 0x000fc800078e33ff */
[----:B------:R-:W-:Y:S01]  /*04b0*/  LEA.HI.SX32 R3, R3, -R8, 0x19 ;  /* 0x8000000803037211 */ /* 0x000fe200078fcaff */
[----:B------:R-:W-:-:S03]  /*04c0*/  IMAD.MOV R6, RZ, RZ, -R8 ;  /* 0x000000ffff067224 */ /* 0x000fc600078e0a08 */
[----:B------:R-:W-:Y:S01]  /*04d0*/  VIMNMX R9, R3, 0x1, PT ;  /* 0x0000000103097848 */ /* 0x000fe20003fe0100 */
[----:B------:R-:W-:-:S03]  /*04e0*/  IMAD R6, R4, R6, R5 ;  /* 0x0000000604067224 */ /* 0x000fc600078e0205 */
[-C--:B------:R-:W-:Y:S02]  /*04f0*/  IABS R7, R9.reuse ;  /* 0x0000000900077213 */ /* 0x080fe40000000000 */
[----:B------:R-:W-:Y:S02]  /*0500*/  IABS R13, R9 ;  /* 0x00000009000d7213 */ /* 0x000fe40000000000 */
[----:B------:R-:W0:Y:S08]  /*0510*/  I2F.RP R0, R7 ;  /* 0x0000000700007306 */ /* 0x000e300000209400 */
[----:B0-----:R-:W0:Y:S02]  /*0520*/  MUFU.RCP R0, R0 ;  /* 0x0000000000007308 */ /* 0x001e240000001000 */
[----:B0-----:R-:W-:-:S02]  /*0530*/  VIADD R2, R0, 0xffffffe ;  /* 0x0ffffffe00027836 */ /* 0x001fc40000000000 */
[----:B------:R-:W-:-:S04]  /*0540*/  IMAD.MOV R0, RZ, RZ, -R13 ;  /* 0x000000ffff007224 */ /* 0x000fc800078e0a0d */
[----:B------:R0:W1:Y:S02]  /*0550*/  F2I.FTZ.U32.TRUNC.NTZ R3, R2 ;  /* 0x0000000200037305 */ /* 0x000064000021f000 */
[----:B0-----:R-:W-:Y:S02]  /*0560*/  IMAD.MOV.U32 R2, RZ, RZ, RZ ;  /* 0x000000ffff027224 */ /* 0x001fe400078e00ff */
[----:B-1----:R-:W-:-:S04]  /*0570*/  IMAD.MOV R12, RZ, RZ, -R3 ;  /* 0x000000ffff0c7224 */ /* 0x002fc800078e0a03 */
[----:B------:R-:W-:Y:S01]  /*0580*/  IMAD.MOV.U32 R4, RZ, RZ, R12 ;  /* 0x000000ffff047224 */ /* 0x000fe200078e000c */
[----:B------:R-:W-:-:S03]  /*0590*/  IABS R12, R6 ;  /* 0x00000006000c7213 */ /* 0x000fc60000000000 */
        /* <DEDUP_REMOVED lines=11> */
[----:B------:R-:W-:-:S07]  /*0650*/  ISETP.GE.AND P2, PT, R0, RZ, PT ;  /* 0x000000ff0000720c */ /* 0x000fce0003f46270 */
[----:B------:R-:W-:Y:S01]  /*0660*/  @P0 VIADD R3, R3, 0x1 ;  /* 0x0000000103030836 */ /* 0x000fe20000000000 */
[----:B------:R-:W-:-:S05]  /*0670*/  PLOP3.LUT P0, PT, PT, PT, UP0, 0x80, 0x0 ;  /* 0x000000000000781c */ /* 0x000fca0003f0f008 */
[----:B------:R-:W-:Y:S01]  /*0680*/  @!P2 IMAD.MOV R3, RZ, RZ, -R3 ;  /* 0x000000ffff03a224 */ /* 0x000fe200078e0a03 */
[----:B------:R-:W-:-:S05]  /*0690*/  @!P1 LOP3.LUT R3, RZ, R9, RZ, 0x33, !PT ;  /* 0x00000009ff039212 */ /* 0x000fca00078e33ff */
[----:B------:R-:W-:Y:S02]  /*06a0*/  IMAD.MOV R0, RZ, RZ, -R3 ;  /* 0x000000ffff007224 */ /* 0x000fe400078e0a03 */
[----:B------:R-:W-:Y:S02]  /*06b0*/  IMAD.SHL.U32 R15, R3, 0x40, RZ ;  /* 0x00000040030f7824 */ /* 0x000fe400078e00ff */
[----:B------:R-:W-:-:S04]  /*06c0*/  IMAD R0, R9, R0, R6 ;  /* 0x0000000009007224 */ /* 0x000fc800078e0206 */
[----:B------:R-:W-:Y:S02]  /*06d0*/  IMAD.IADD R2, R8, 0x1, R0 ;  /* 0x0000000108027824 */ /* 0x000fe400078e0200 */
[----:B------:R-:W0:Y:S02]  /*06e0*/  S2R R0, SR_TID.X ;  /* 0x0000000000007919 */ /* 0x000e240000002100 */
[C---:B0-----:R-:W-:Y:S02]  /*06f0*/  LOP3.LUT R17, R0.reuse, 0x7f, RZ, 0xc0, !PT ;  /* 0x0000007f00117812 */ /* 0x041fe400078ec0ff */
[----:B------:R-:W-:-:S03]  /*0700*/  LOP3.LUT R146, R0, 0x60, RZ, 0xc0, !PT ;  /* 0x0000006000927812 */ /* 0x000fc600078ec0ff */
[----:B------:R-:W-:Y:S01]  /*0710*/  IMAD R13, R2, 0x80, R17 ;  /* 0x00000080020d7824 */ /* 0x000fe200078e0211 */
[----:B------:R-:W-:Y:S06]  /*0720*/  @!P0 BRA `(.L_x_0) ;  /* 0x00000030000c8947 */ /* 0x000fec0003800000 */
[----:B------:R-:W-:Y:S01]  /*0730*/  IABS R19, R10 ;  /* 0x0000000a00137213 */ /* 0x000fe20000000000 */
[----:B------:R-:W-:Y:S01]  /*0740*/  ULDC UR7, c[0x0][0x240] ;  /* 0x0000900000077ab9 */ /* 0x000fe20000000800 */
[----:B------:R-:W-:Y:S01]  /*0750*/  IABS R25, R11 ;  /* 0x0000000b00197213 */ /* 0x000fe20000000000 */
[----:B------:R-:W-:Y:S01]  /*0760*/  USHF.R.S32.HI UR5, URZ, 0x1f, UR4 ;  /* 0x0000001f3f057899 */ /* 0x000fe20008011404 */
[----:B------:R-:W0:Y:S01]  /*0770*/  I2F.RP R6, R19 ;  /* 0x0000001300067306 */ /* 0x000e220000209400 */
[----:B------:R-:W-:Y:S01]  /*0780*/  LEA.HI R32, R146, R15, RZ, 0x1b ;  /* 0x0000000f92207211 */ /* 0x000fe200078fd8ff */
[----:B------:R-:W-:Y:S01]  /*0790*/  ULDC.64 UR20, c[0x0][0x218] ;  /* 0x0000860000147ab9 */ /* 0x000fe20000000a00 */
[----:B------:R-:W-:Y:S01]  /*07a0*/  ISETP.GE.AND P1, PT, R13, RZ, PT ;  /* 0x000000ff0d00720c */ /* 0x000fe20003f26270 */
[----:B------:R-:W-:Y:S01]  /*07b0*/  USHF.R.U32.HI UR10, URZ, 0x4, UR6 ;  /* 0x000000043f0a7899 */ /* 0x000fe20008011606 */
[----:B------:R-:W-:Y:S01]  /*07c0*/  IABS R31, R32 ;  /* 0x00000020001f7213 */ /* 0x000fe20000000000 */
[C---:B------:R-:W-:Y:S01]  /*07d0*/  VIADD R14, R32.reuse, 0x3c ;  /* 0x0000003c200e7836 */ /* 0x040fe20000000000 */
[----:B------:R-:W-:Y:S01]  /*07e0*/  ULEA.HI UR5, UR5, UR4, URZ, 0x5 ;  /* 0x0000000405057291 */ /* 0x000fe2000f8f283f */
[----:B------:R-:W1:Y:S01]  /*07f0*/  I2F.RP R4, R25 ;  /* 0x0000001900047306 */ /* 0x000e620000209400 */
[C---:B------:R-:W-:Y:S01]  /*0800*/  VIADD R16, R32.reuse, 0x38 ;  /* 0x0000003820107836 */ /* 0x040fe20000000000 */
[----:B------:R-:W-:Y:S01]  /*0810*/  ULDC UR8, c[0x0][0x234] ;  /* 0x00008d0000087ab9 */ /* 0x000fe20000000800 */
[----:B------:R-:W-:Y:S01]  /*0820*/  VIADD R18, R32, 0x34 ;  /* 0x0000003420127836 */ /* 0x000fe20000000000 */
[----:B------:R-:W-:Y:S01]  /*0830*/  ISETP.GE.AND P3, PT, R14, RZ, PT ;  /* 0x000000ff0e00720c */ /* 0x000fe20003f66270 */
[C---:B------:R-:W-:Y:S01]  /*0840*/  VIADD R33, R32.reuse, 0x28 ;  /* 0x0000002820217836 */ /* 0x040fe20000000000 */
[----:B------:R-:W-:Y:S01]  /*0850*/  IABS R9, R16 ;  /* 0x0000001000097213 */ /* 0x000fe20000000000 */
[----:B------:R-:W-:Y:S01]  /*0860*/  VIADD R34, R32, 0x24 ;  /* 0x0000002420227836 */ /* 0x000fe20000000000 */
[----:B0-----:R-:W0:Y:S01]  /*0870*/  MUFU.RCP R6, R6 ;  /* 0x0000000600067308 */ /* 0x001e220000001000 */
[----:B------:R-:W-:Y:S01]  /*0880*/  ISETP.GE.AND P4, PT, R16, RZ, PT ;  /* 0x000000ff1000720c */ /* 0x000fe20003f86270 */
[C---:B------:R-:W-:Y:S01]  /*0890*/  VIADD R16, R32.reuse, 0x30 ;  /* 0x0000003020107836 */ /* 0x040fe20000000000 */
[----:B------:R-:W-:Y:S01]  /*08a0*/  IABS R12, R18 ;  /* 0x00000012000c7213 */ /* 0x000fe20000000000 */
[----:B------:R-:W-:Y:S01]  /*08b0*/  VIADD R35, R32, 0x20 ;  /* 0x0000002020237836 */ /* 0x000fe20000000000 */
[----:B------:R-:W-:Y:S01]  /*08c0*/  ISETP.GE.AND P5, PT, R18, RZ, PT ;  /* 0x000000ff1200720c */ /* 0x000fe20003fa6270 */
[C---:B------:R-:W-:Y:S01]  /*08d0*/  VIADD R18, R32.reuse, 0x2c ;  /* 0x0000002c20127836 */ /* 0x040fe20000000000 */
[----:B------:R-:W-:Y:S01]  /*08e0*/  USGXT.U32 UR4, UR10, 0xe ;  /* 0x0000000e0a04789a */ /* 0x000fe20008000000 */
[----:B-1----:R-:W1:Y:S01]  /*08f0*/  MUFU.RCP R4, R4 ;  /* 0x0000000400047308 */ /* 0x002e620000001000 */
[C---:B------:R-:W-:Y:S01]  /*0900*/  VIADD R36, R32.reuse, 0x1c ;  /* 0x0000001c20247836 */ /* 0x040fe20000000000 */
[----:B------:R-:W-:Y:S01]  /*0910*/  ULDC UR12, c[0x0][0x23c] ;  /* 0x00008f00000c7ab9 */ /* 0x000fe20000000800 */
[C---:B------:R-:W-:Y:S01]  /*0920*/  VIADD R37, R32.reuse, 0x18 ;  /* 0x0000001820257836 */ /* 0x040fe20000000000 */
[----:B------:R-:W-:Y:S01]  /*0930*/  ULDC.64 UR14, c[0x0][0x210] ;  /* 0x00008400000e7ab9 */ /* 0x000fe20000000a00 */
[C---:B------:R-:W-:Y:S01]  /*0940*/  VIADD R38, R32.reuse, 0x14 ;  /* 0x0000001420267836 */ /* 0x040fe20000000000 */
[----:B------:R-:W-:Y:S01]  /*0950*/  IABS R20, R36 ;  /* 0x0000002400147213 */ /* 0x000fe20000000000 */
[----:B------:R-:W-:Y:S01]  /*0960*/  VIADD R39, R32, 0x10 ;  /* 0x0000001020277836 */ /* 0x000fe20000000000 */
[----:B------:R-:W-:Y:S01]  /*0970*/  IABS R21, R37 ;  /* 0x0000002500157213 */ /* 0x000fe20000000000 */
[----:B0-----:R-:W-:Y:S01]  /*0980*/  VIADD R5, R6, 0xffffffe ;  /* 0x0ffffffe06057836 */ /* 0x001fe20000000000 */
[----:B------:R-:W-:Y:S01]  /*0990*/  IABS R22, R38 ;  /* 0x0000002600167213 */ /* 0x000fe20000000000 */
[C---:B------:R-:W-:Y:S01]  /*09a0*/  VIADD R40, R32.reuse, 0xc ;  /* 0x0000000c20287836 */ /* 0x040fe20000000000 */
[----:B------:R-:W-:Y:S01]  /*09b0*/  ULDC UR11, c[0x0][0x230] ;  /* 0x00008c00000b7ab9 */ /* 0x000fe20000000800 */
[C---:B------:R-:W-:Y:S01]  /*09c0*/  VIADD R41, R32.reuse, 0x8 ;  /* 0x0000000820297836 */ /* 0x040fe20000000000 */
[----:B------:R-:W-:Y:S01]  /*09d0*/  USHF.L.U32 UR49, UR12, 0x5, URZ ;  /* 0x000000050c317899 */ /* 0x000fe2000800063f */
[----:B------:R-:W0:Y:S01]  /*09e0*/  F2I.FTZ.U32.TRUNC.NTZ R5, R5 ;  /* 0x0000000500057305 */ /* 0x000e22000021f000 */
[----:B------:R-:W-:Y:S01]  /*09f0*/  VIADD R42, R32, 0x4 ;  /* 0x00000004202a7836 */ /* 0x000fe20000000000 */
[----:B------:R-:W-:Y:S01]  /*0a00*/  IABS R23, R40 ;  /* 0x0000002800177213 */ /* 0x000fe20000000000 */
[----:B-1----:R-:W-:Y:S01]  /*0a10*/  VIADD R2, R4, 0xffffffe ;  /* 0x0ffffffe04027836 */ /* 0x002fe20000000000 */
[----:B------:R-:W-:Y:S01]  /*0a20*/  IABS R27, R41 ;  /* 0x00000029001b7213 */ /* 0x000fe20000000000 */
[----:B------:R-:W-:Y:S01]  /*0a30*/  IMAD.MOV.U32 R4, RZ, RZ, RZ ;  /* 0x000000ffff047224 */ /* 0x000fe200078e00ff */
[----:B------:R-:W-:-:S02]  /*0a40*/  IABS R29, R42 ;  /* 0x0000002a001d7213 */ /* 0x000fc40000000000 */
[----:B------:R-:W-:Y:S01]  /*0a50*/  CS2R R56, SRZ ;  /* 0x0000000000387805 */ /* 0x000fe2000001ff00 */
[----:B------:R1:W2:Y:S01]  /*0a60*/  F2I.FTZ.U32.TRUNC.NTZ R3, R2 ;  /* 0x0000000200037305 */ /* 0x0002a2000021f000 */
[----:B------:R-:W-:Y:S02]  /*0a70*/  CS2R R58, SRZ ;  /* 0x00000000003a7805 */ /* 0x000fe4000001ff00 */
[----:B------:R-:W-:Y:S02]  /*0a80*/  CS2R R60, SRZ ;  /* 0x00000000003c7805 */ /* 0x000fe4000001ff00 */
[----:B------:R-:W-:Y:S02]  /*0a90*/  CS2R R62, SRZ ;  /* 0x00000000003e7805 */ /* 0x000fe4000001ff00 */
[----:B------:R-:W-:Y:S02]  /*0aa0*/  CS2R R64, SRZ ;  /* 0x0000000000407805 */ /* 0x000fe4000001ff00 */
[----:B------:R-:W-:-:S02]  /*0ab0*/  CS2R R66, SRZ ;  /* 0x0000000000427805 */ /* 0x000fc4000001ff00 */
[----:B------:R-:W-:Y:S01]  /*0ac0*/  CS2R R68, SRZ ;  /* 0x0000000000447805 */ /* 0x000fe2000001ff00 */
[--C-:B0-----:R-:W-:Y:S01]  /*0ad0*/  IMAD.MOV R8, RZ, RZ, -R5.reuse ;  /* 0x000000ffff087224 */ /* 0x101fe200078e0a05 */
[----:B------:R-:W-:Y:S01]  /*0ae0*/  CS2R R70, SRZ ;  /* 0x0000000000467805 */ /* 0x000fe2000001ff00 */
[----:B-1----:R-:W-:Y:S01]  /*0af0*/  IMAD.MOV.U32 R2, RZ, RZ, RZ ;  /* 0x000000ffff027224 */ /* 0x002fe200078e00ff */
[----:B------:R-:W-:Y:S01]  /*0b00*/  CS2R R72, SRZ ;  /* 0x0000000000487805 */ /* 0x000fe2000001ff00 */
[----:B------:R-:W-:Y:S01]  /*0b10*/  IMAD R7, R8, R19, RZ ;  /* 0x0000001308077224 */ /* 0x000fe200078e02ff */
[----:B------:R-:W-:Y:S02]  /*0b20*/  IABS R8, R13 ;  /* 0x0000000d00087213 */ /* 0x000fe40000000000 */
[----:B------:R-:W-:Y:S02]  /*0b30*/  CS2R R74, SRZ ;  /* 0x00000000004a7805 */ /* 0x000fe4000001ff00 */
[----:B------:R-:W-:Y:S01]  /*0b40*/  CS2R R76, SRZ ;  /* 0x00000000004c7805 */ /* 0x000fe2000001ff00 */
[----:B------:R-:W-:Y:S01]  /*0b50*/  IMAD.HI.U32 R6, R5, R7, R4 ;  /* 0x0000000705067227 */ /* 0x000fe200078e0004 */
[----:B------:R-:W-:-:S02]  /*0b60*/  CS2R R78, SRZ ;  /* 0x00000000004e7805 */ /* 0x000fc4000001ff00 */
[----:B------:R-:W-:Y:S02]  /*0b70*/  CS2R R80, SRZ ;  /* 0x0000000000507805 */ /* 0x000fe4000001ff00 */
[----:B------:R-:W-:Y:S01]  /*0b80*/  CS2R R82, SRZ ;  /* 0x0000000000527805 */ /* 0x000fe2000001ff00 */
[----:B------:R-:W-:Y:S01]  /*0b90*/  IMAD.MOV.U32 R7, RZ, RZ, R8 ;  /* 0x000000ffff077224 */ /* 0x000fe200078e0008 */
[----:B------:R-:W-:Y:S01]  /*0ba0*/  CS2R R84, SRZ ;  /* 0x0000000000547805 */ /* 0x000fe2000001ff00 */
[----:B--2---:R-:W-:Y:S01]  /*0bb0*/  IMAD.MOV R4, RZ, RZ, -R3 ;  /* 0x000000ffff047224 */ /* 0x004fe200078e0a03 */
[----:B------:R-:W-:Y:S01]  /*0bc0*/  CS2R R86, SRZ ;  /* 0x0000000000567805 */ /* 0x000fe2000001ff00 */
[----:B------:R-:W-:Y:S01]  /*0bd0*/  IMAD.HI.U32 R6, R6, R7, RZ ;  /* 0x0000000706067227 */ /* 0x000fe200078e00ff */
[----:B------:R-:W-:Y:S02]  /*0be0*/  CS2R R44, SRZ ;  /* 0x00000000002c7805 */ /* 0x000fe4000001ff00 */
[----:B------:R-:W-:-:S02]  /*0bf0*/  CS2R R46, SRZ ;  /* 0x00000000002e7805 */ /* 0x000fc4000001ff00 */
[----:B------:R-:W-:Y:S01]  /*0c00*/  CS2R R48, SRZ ;  /* 0x0000000000307805 */ /* 0x000fe2000001ff00 */
[----:B------:R-:W-:Y:S01]  /*0c10*/  IMAD.MOV R6, RZ, RZ, -R6 ;  /* 0x000000ffff067224 */ /* 0x000fe200078e0a06 */
[----:B------:R-:W-:Y:S01]  /*0c20*/  CS2R R50, SRZ ;  /* 0x0000000000327805 */ /* 0x000fe2000001ff00 */
[----:B------:R-:W-:Y:S01]  /*0c30*/  IMAD R5, R4, R25, RZ ;  /* 0x0000001904057224 */ /* 0x000fe200078e02ff */
[----:B------:R-:W-:Y:S01]  /*0c40*/  CS2R R52, SRZ ;  /* 0x0000000000347805 */ /* 0x000fe2000001ff00 */
[----:B------:R-:W-:Y:S01]  /*0c50*/  IMAD R6, R19, R6, R7 ;  /* 0x0000000613067224 */ /* 0x000fe200078e0207 */
[----:B------:R-:W-:Y:S01]  /*0c60*/  IABS R7, R14 ;  /* 0x0000000e00077213 */ /* 0x000fe20000000000 */
[----:B------:R-:W-:Y:S01]  /*0c70*/  IMAD.HI.U32 R2, R3, R5, R2 ;  /* 0x0000000503027227 */ /* 0x000fe200078e0002 */
[----:B------:R-:W-:Y:S02]  /*0c80*/  IABS R14, R33 ;  /* 0x00000021000e7213 */ /* 0x000fe40000000000 */
[----:B------:R-:W-:-:S02]  /*0c90*/  CS2R R54, SRZ ;  /* 0x0000000000367805 */ /* 0x000fc4000001ff00 */
[----:B------:R-:W-:Y:S01]  /*0ca0*/  ISETP.GT.U32.AND P0, PT, R19, R6, PT ;  /* 0x000000061300720c */ /* 0x000fe20003f04070 */
[----:B------:R-:W-:Y:S01]  /*0cb0*/  ULDC UR18, c[0x0][0x238] ;  /* 0x00008e0000127ab9 */ /* 0x000fe20000000800 */
[----:B------:R-:W-:Y:S01]  /*0cc0*/  UMOV UR9, 0x3fffffef ;  /* 0x3fffffef00097882 */ /* 0x000fe20000000000 */
[C---:B------:R-:W-:Y:S01]  /*0cd0*/  IMAD.HI.U32 R3, R2.reuse, R7, RZ ;  /* 0x0000000702037227 */ /* 0x040fe200078e00ff */
[----:B------:R-:W-:Y:S02]  /*0ce0*/  USHF.L.U32 UR50, UR18, 0x5, URZ ;  /* 0x0000000512327899 */ /* 0x000fe4000800063f */
[----:B------:R-:W-:Y:S01]  /*0cf0*/  UIMAD UR19, UR18, 0x1f, URZ ;  /* 0x0000001f121378a4 */ /* 0x000fe2000f8e023f */
[----:B------:R-:W-:Y:S01]  /*0d00*/  IMAD.MOV R8, RZ, RZ, -R3 ;  /* 0x000000ffff087224 */ /* 0x000fe200078e0a03 */
[----:B------:R-:W-:Y:S01]  /*0d10*/  UIMAD UR22, UR18, 0x1c, URZ ;  /* 0x0000001c121678a4 */ /* 0x000fe2000f8e023f */
[----:B------:R-:W-:Y:S01]  /*0d20*/  IMAD.HI.U32 R4, R2, R9, RZ ;  /* 0x0000000902047227 */ /* 0x000fe200078e00ff */
[----:B------:R-:W-:-:S02]  /*0d30*/  UIMAD UR23, UR18, 0x1b, URZ ;  /* 0x0000001b121778a4 */ /* 0x000fc4000f8e023f */
[----:B------:R-:W-:Y:S01]  /*0d40*/  UIMAD UR24, UR18, 0x1a, URZ ;  /* 0x0000001a121878a4 */ /* 0x000fe2000f8e023f */
[----:B------:R-:W-:Y:S01]  /*0d50*/  @!P0 IMAD.IADD R6, R6, 0x1, -R19 ;  /* 0x0000000106068824 */ /* 0x000fe200078e0a13 */
[----:B------:R-:W-:Y:S01]  /*0d60*/  UIMAD UR25, UR18, 0x19, URZ ;  /* 0x00000019121978a4 */ /* 0x000fe2000f8e023f */
[----:B------:R-:W-:Y:S01]  /*0d70*/  IMAD R3, R25, R8, R7 ;  /* 0x0000000819037224 */ /* 0x000fe200078e0207 */
[----:B------:R-:W-:Y:S01]  /*0d80*/  UIMAD UR26, UR18, 0x18, URZ ;  /* 0x00000018121a78a4 */ /* 0x000fe2000f8e023f */
[----:B------:R-:W-:Y:S01]  /*0d90*/  IMAD.MOV R4, RZ, RZ, -R4 ;  /* 0x000000ffff047224 */ /* 0x000fe200078e0a04 */
[----:B------:R-:W-:Y:S01]  /*0da0*/  ISETP.GT.U32.AND P0, PT, R19, R6, PT ;  /* 0x000000061300720c */ /* 0x000fe20003f04070 */
[C---:B------:R-:W-:Y:S01]  /*0db0*/  IMAD.HI.U32 R5, R2.reuse, R12, RZ ;  /* 0x0000000c02057227 */ /* 0x040fe200078e00ff */
[C---:B------:R-:W-:Y:S01]  /*0dc0*/  ISETP.GT.U32.AND P2, PT, R25.reuse, R3, PT ;  /* 0x000000031900720c */ /* 0x040fe20003f44070 */
[----:B------:R-:W-:Y:S02]  /*0dd0*/  UIMAD UR27, UR18, 0x17, URZ ;  /* 0x00000017121b78a4 */ /* 0x000fe4000f8e023f */
[----:B------:R-:W-:Y:S01]  /*0de0*/  IMAD R4, R25, R4, R9 ;  /* 0x0000000419047224 */ /* 0x000fe200078e0209 */
[----:B------:R-:W-:Y:S01]  /*0df0*/  IABS R9, R16 ;  /* 0x0000001000097213 */ /* 0x000fe20000000000 */
[----:B------:R-:W-:Y:S01]  /*0e00*/  IMAD.MOV R5, RZ, RZ, -R5 ;  /* 0x000000ffff057224 */ /* 0x000fe200078e0a05 */
[----:B------:R-:W-:Y:S01]  /*0e10*/  UIMAD UR28, UR18, 0x16, URZ ;  /* 0x00000016121c78a4 */ /* 0x000fe2000f8e023f */
[----:B------:R-:W-:Y:S01]  /*0e20*/  IMAD.HI.U32 R8, R2, R14, RZ ;  /* 0x0000000e02087227 */ /* 0x000fe200078e00ff */
[----:B------:R-:W-:-:S02]  /*0e30*/  UIMAD UR29, UR18, 0x15, URZ ;  /* 0x00000015121d78a4 */ /* 0x000fc4000f8e023f */
[----:B------:R-:W-:Y:S01]  /*0e40*/  UIMAD UR30, UR18, 0x14, URZ ;  /* 0x00000014121e78a4 */ /* 0x000fe2000f8e023f */
[----:B------:R-:W-:Y:S01]  /*0e50*/  @!P0 IMAD.IADD R6, R6, 0x1, -R19 ;  /* 0x0000000106068824 */ /* 0x000fe200078e0a13 */
[----:B------:R-:W-:Y:S01]  /*0e60*/  ISETP.NE.AND P0, PT, R10, RZ, PT ;  /* 0x000000ff0a00720c */ /* 0x000fe20003f05270 */
[----:B------:R-:W-:Y:S01]  /*0e70*/  @!P2 IMAD.IADD R3, R3, 0x1, -R25 ;  /* 0x000000010303a824 */ /* 0x000fe200078e0a19 */
[C---:B------:R-:W-:Y:S01]  /*0e80*/  ISETP.GT.U32.AND P2, PT, R25.reuse, R4, PT ;  /* 0x000000041900720c */ /* 0x040fe20003f44070 */
[----:B------:R-:W-:Y:S01]  /*0e90*/  IMAD.MOV.U32 R24, RZ, RZ, R6 ;  /* 0x000000ffff187224 */ /* 0x000fe200078e0006 */
[----:B------:R-:W-:Y:S01]  /*0ea0*/  IABS R19, R35 ;  /* 0x0000002300137213 */ /* 0x000fe20000000000 */
[----:B------:R-:W-:Y:S01]  /*0eb0*/  IMAD.HI.U32 R6, R2, R9, RZ ;  /* 0x0000000902067227 */ /* 0x000fe200078e00ff */
[C---:B------:R-:W-:Y:S01]  /*0ec0*/  ISETP.GT.U32.AND P6, PT, R25.reuse, R3, PT ;  /* 0x000000031900720c */ /* 0x040fe20003fc4070 */
[----:B------:R-:W-:Y:S02]  /*0ed0*/  UIMAD UR31, UR18, 0x13, URZ ;  /* 0x00000013121f78a4 */ /* 0x000fe4000f8e023f */
[C---:B------:R-:W-:Y:S01]  /*0ee0*/  IMAD R5, R25.reuse, R5, R12 ;  /* 0x0000000519057224 */ /* 0x040fe200078e020c */
[----:B------:R-:W-:Y:S01]  /*0ef0*/  IABS R12, R18 ;  /* 0x00000012000c7213 */ /* 0x000fe20000000000 */
[----:B------:R-:W-:Y:S01]  /*0f00*/  IMAD.MOV R6, RZ, RZ, -R6 ;  /* 0x000000ffff067224 */ /* 0x000fe200078e0a06 */
[----:B------:R-:W-:Y:S01]  /*0f10*/  UIMAD UR32, UR18, 0x12, URZ ;  /* 0x00000012122078a4 */ /* 0x000fe2000f8e023f */
[----:B------:R-:W-:Y:S01]  /*0f20*/  @!P1 IMAD.MOV R24, RZ, RZ, -R24 ;  /* 0x000000ffff189224 */ /* 0x000fe200078e0a18 */
[C---:B------:R-:W-:Y:S01]  /*0f30*/  ISETP.GT.U32.AND P1, PT, R25.reuse, R5, PT ;  /* 0x000000051900720c */ /* 0x040fe20003f24070 */
[----:B------:R-:W-:Y:S01]  /*0f40*/  IMAD R6, R25, R6, R9 ;  /* 0x0000000619067224 */ /* 0x000fe200078e0209 */
[----:B------:R-:W-:Y:S01]  /*0f50*/  @!P0 LOP3.LUT R24, RZ, R10, RZ, 0x33, !PT ;  /* 0x0000000aff188212 */ /* 0x000fe200078e33ff */
[--C-:B------:R-:W-:Y:S01]  /*0f60*/  @!P2 IMAD.IADD R4, R4, 0x1, -R25.reuse ;  /* 0x000000010404a824 */ /* 0x100fe200078e0a19 */
[----:B------:R-:W-:Y:S01]  /*0f70*/  ISETP.GE.AND P0, PT, R16, RZ, PT ;  /* 0x000000ff1000720c */ /* 0x000fe20003f06270 */
[----:B------:R-:W-:Y:S01]  /*0f80*/  @!P6 IMAD.IADD R3, R3, 0x1, -R25 ;  /* 0x000000010303e824 */ /* 0x000fe200078e0a19 */
[C---:B------:R-:W-:Y:S01]  /*0f90*/  ISETP.GT.U32.AND P2, PT, R25.reuse, R6, PT ;  /* 0x000000061900720c */ /* 0x040fe20003f44070 */
[----:B------:R-:W-:Y:S01]  /*0fa0*/  IMAD.HI.U32 R7, R2, R12, RZ ;  /* 0x0000000c02077227 */ /* 0x000fe200078e00ff */
[----:B------:R-:W-:Y:S01]  /*0fb0*/  ISETP.GT.U32.AND P6, PT, R25, R4, PT ;  /* 0x000000041900720c */ /* 0x000fe20003fc4070 */
[----:B------:R-:W-:-:S02]  /*0fc0*/  UIMAD UR33, UR18, 0x11, URZ ;  /* 0x00000011122178a4 */ /* 0x000fc4000f8e023f */
[----:B------:R-:W-:Y:S01]  /*0fd0*/  IMAD.MOV R7, RZ, RZ, -R7 ;  /* 0x000000ffff077224 */ /* 0x000fe200078e0a07 */
[----:B------:R-:W-:Y:S01]  /*0fe0*/  USHF.L.U32 UR34, UR18, 0x4, URZ ;  /* 0x0000000412227899 */ /* 0x000fe2000800063f */
[--C-:B------:R-:W-:Y:S01]  /*0ff0*/  @!P1 IMAD.IADD R5, R5, 0x1, -R25.reuse ;  /* 0x0000000105059824 */ /* 0x100fe200078e0a19 */
[----:B------:R-:W-:Y:S01]  /*1000*/  ISETP.GE.AND P1, PT, R18, RZ, PT ;  /* 0x000000ff1200720c */ /* 0x000fe20003f26270 */
[C---:B------:R-:W-:Y:S01]  /*1010*/  IMAD R7, R25.reuse, R7, R12 ;  /* 0x0000000719077224 */ /* 0x040fe200078e020c */
[----:B------:R-:W-:Y:S01]  /*1020*/  IABS R18, R34 ;  /* 0x0000002200127213 */ /* 0x000fe20000000000 */
[----:B------:R-:W-:Y:S01]  /*1030*/  IMAD.MOV R8, RZ, RZ, -R8 ;  /* 0x000000ffff087224 */ /* 0x000fe200078e0a08 */
[----:B------:R-:W-:Y:S01]  /*1040*/  UIMAD UR35, UR18, 0xf, URZ ;  /* 0x0000000f122378a4 */ /* 0x000fe2000f8e023f */
[--C-:B------:R-:W-:Y:S01]  /*1050*/  @!P2 IMAD.IADD R6, R6, 0x1, -R25.reuse ;  /* 0x000000010606a824 */ /* 0x100fe200078e0a19 */
[C---:B------:R-:W-:Y:S01]  /*1060*/  ISETP.GT.U32.AND P2, PT, R25.reuse, R5, PT ;  /* 0x000000051900720c */ /* 0x040fe20003f44070 */
[----:B------:R-:W-:Y:S01]  /*1070*/  @!P6 IMAD.IADD R4, R4, 0x1, -R25 ;  /* 0x000000010404e824 */ /* 0x000fe200078e0a19 */
[----:B------:R-:W-:Y:S01]  /*1080*/  UIMAD UR36, UR18, 0xe, URZ ;  /* 0x0000000e122478a4 */ /* 0x000fe2000f8e023f */
[----:B------:R-:W-:Y:S01]  /*1090*/  IMAD.HI.U32 R9, R2, R18, RZ ;  /* 0x0000001202097227 */ /* 0x000fe200078e00ff */
[----:B------:R-:W-:Y:S01]  /*10a0*/  ISETP.GT.U32.AND P6, PT, R25, R6, PT ;  /* 0x000000061900720c */ /* 0x000fe20003fc4070 */
[----:B------:R-:W-:-:S02]  /*10b0*/  UIMAD UR37, UR18, 0xd, URZ ;  /* 0x0000000d122578a4 */ /* 0x000fc4000f8e023f */
[----:B------:R-:W-:Y:S01]  /*10c0*/  IMAD R8, R25, R8, R14 ;  /* 0x0000000819087224 */ /* 0x000fe200078e020e */
[----:B------:R-:W-:Y:S01]  /*10d0*/  UIMAD UR38, UR18, 0xc, URZ ;  /* 0x0000000c122678a4 */ /* 0x000fe2000f8e023f */
[----:B------:R-:W-:Y:S01]  /*10e0*/  IMAD.MOV R9, RZ, RZ, -R9 ;  /* 0x000000ffff097224 */ /* 0x000fe200078e0a09 */
[----:B------:R-:W-:Y:S01]  /*10f0*/  UIMAD UR39, UR18, 0xb, URZ ;  /* 0x0000000b122778a4 */ /* 0x000fe2000f8e023f */
[----:B------:R-:W-:Y:S01]  /*1100*/  IMAD.HI.U32 R10, R2, R19, RZ ;  /* 0x00000013020a7227 */ /* 0x000fe200078e00ff */
[----:B------:R-:W-:Y:S02]  /*1110*/  UIMAD UR40, UR18, 0xa, URZ ;  /* 0x0000000a122878a4 */ /* 0x000fe4000f8e023f */
[----:B------:R-:W-:Y:S01]  /*1120*/  UIMAD UR41, UR18, 0x9, URZ ;  /* 0x00000009122978a4 */ /* 0x000fe2000f8e023f */
[--C-:B------:R-:W-:Y:S01]  /*1130*/  @!P2 IMAD.IADD R5, R5, 0x1, -R25.reuse ;  /* 0x000000010505a824 */ /* 0x100fe200078e0a19 */
[C---:B------:R-:W-:Y:S01]  /*1140*/  ISETP.GT.U32.AND P2, PT, R25.reuse, R7, PT ;  /* 0x000000071900720c */ /* 0x040fe20003f44070 */
[----:B------:R-:W-:Y:S01]  /*1150*/  @!P6 IMAD.IADD R6, R6, 0x1, -R25 ;  /* 0x000000010606e824 */ /* 0x000fe200078e0a19 */
[C---:B------:R-:W-:Y:S01]  /*1160*/  ISETP.GT.U32.AND P6, PT, R25.reuse, R8, PT ;  /* 0x000000081900720c */ /* 0x040fe20003fc4070 */
[----:B------:R-:W-:Y:S01]  /*1170*/  IMAD R9, R25, R9, R18 ;  /* 0x0000000919097224 */ /* 0x000fe200078e0212 */
[----:B------:R-:W-:Y:S01]  /*1180*/  USHF.L.U32 UR42, UR18, 0x3, URZ ;  /* 0x00000003122a7899 */ /* 0x000fe2000800063f */
[----:B------:R-:W-:Y:S01]  /*1190*/  IMAD.HI.U32 R12, R2, R20, RZ ;  /* 0x00000014020c7227 */ /* 0x000fe200078e00ff */
[----:B------:R-:W-:-:S02]  /*11a0*/  UIMAD UR43, UR18, 0x7, URZ ;  /* 0x00000007122b78a4 */ /* 0x000fc4000f8e023f */
[----:B------:R-:W-:Y:S01]  /*11b0*/  UIMAD UR44, UR18, 0x6, URZ ;  /* 0x00000006122c78a4 */ /* 0x000fe2000f8e023f */
[----:B------:R-:W-:Y:S01]  /*11c0*/  IMAD.MOV R10, RZ, RZ, -R10 ;  /* 0x000000ffff0a7224 */ /* 0x000fe200078e0a0a */
[----:B------:R-:W-:Y:S01]  /*11d0*/  UIMAD UR45, UR18, 0x5, URZ ;  /* 0x00000005122d78a4 */ /* 0x000fe2000f8e023f */
[----:B------:R-:W-:Y:S01]  /*11e0*/  IMAD.MOV R12, RZ, RZ, -R12 ;  /* 0x000000ffff0c7224 */ /* 0x000fe200078e0a0c */
[----:B------:R-:W-:Y:S01]  /*11f0*/  USHF.L.U32 UR46, UR18, 0x2, URZ ;  /* 0x00000002122e7899 */ /* 0x000fe2000800063f */
[----:B------:R-:W-:Y:S01]  /*1200*/  @!P2 IMAD.IADD R7, R7, 0x1, -R25 ;  /* 0x000000010707a824 */ /* 0x000fe200078e0a19 */
[C---:B------:R-:W-:Y:S01]  /*1210*/  ISETP.GT.U32.AND P2, PT, R25.reuse, R9, PT ;  /* 0x000000091900720c */ /* 0x040fe20003f44070 */
[C---:B------:R-:W-:Y:S01]  /*1220*/  IMAD R10, R25.reuse, R10, R19 ;  /* 0x0000000a190a7224 */ /* 0x040fe200078e0213 */
[----:B------:R-:W-:Y:S01]  /*1230*/  UIMAD UR47, UR18, 0x3, URZ ;  /* 0x00000003122f78a4 */ /* 0x000fe2000f8e023f */
[C---:B------:R-:W-:Y:S01]  /*1240*/  IMAD R12, R25.reuse, R12, R20 ;  /* 0x0000000c190c7224 */ /* 0x040fe200078e0214 */
[----:B------:R-:W-:Y:S01]  /*1250*/  USHF.L.U32 UR48, UR18, 0x1, URZ ;  /* 0x0000000112307899 */ /* 0x000fe2000800063f */
[----:B------:R-:W-:Y:S01]  /*1260*/  @!P6 IMAD.IADD R8, R8, 0x1, -R25 ;  /* 0x000000010808e824 */ /* 0x000fe200078e0a19 */
[----:B------:R-:W-:Y:S01]  /*1270*/  ISETP.GT.U32.AND P6, PT, R25, R10, PT ;  /* 0x0000000a1900720c */ /* 0x000fe20003fc4070 */
[----:B------:R-:W-:Y:S01]  /*1280*/  IMAD.HI.U32 R14, R2, R21, RZ ;  /* 0x00000015020e7227 */ /* 0x000fe200078e00ff */
[----:B------:R-:W-:Y:S01]  /*1290*/  USHF.R.S32.HI UR51, URZ, 0x1f, UR49 ;  /* 0x0000001f3f337899 */ /* 0x000fe20008011431 */
[----:B------:R-:W-:-:S02]  /*12a0*/  ULDC UR52, c[0x0][0x238] ;  /* 0x00008e0000347ab9 */ /* 0x000fc40000000800 */
[----:B------:R-:W-:-:S04]  /*12b0*/  IMAD.HI.U32 R16, R2, R22, RZ ;  /* 0x0000001602107227 */ /* 0x000fc800078e00ff */
[----:B------:R-:W-:Y:S01]  /*12c0*/  @!P2 IMAD.IADD R9, R9, 0x1, -R25 ;  /* 0x000000010909a824 */ /* 0x000fe200078e0a19 */
[C---:B------:R-:W-:Y:S01]  /*12d0*/  ISETP.GT.U32.AND P2, PT, R25.reuse, R12, PT ;  /* 0x0000000c1900720c */ /* 0x040fe20003f44070 */
[----:B------:R-:W-:Y:S02]  /*12e0*/  IMAD.MOV R14, RZ, RZ, -R14 ;  /* 0x000000ffff0e7224 */ /* 0x000fe400078e0a0e */
[----:B------:R-:W-:Y:S02]  /*12f0*/  IMAD.MOV R16, RZ, RZ, -R16 ;  /* 0x000000ffff107224 */ /* 0x000fe400078e0a10 */
[C---:B------:R-:W-:Y:S02]  /*1300*/  IMAD R14, R25.reuse, R14, R21 ;  /* 0x0000000e190e7224 */ /* 0x040fe400078e0215 */
[C---:B------:R-:W-:Y:S01]  /*1310*/  IMAD R16, R25.reuse, R16, R22 ;  /* 0x0000001019107224 */ /* 0x040fe200078e0216 */
[----:B------:R-:W-:Y:S01]  /*1320*/  IABS R22, R39 ;  /* 0x0000002700167213 */ /* 0x000fe20000000000 */
[----:B------:R-:W-:Y:S01]  /*1330*/  @!P6 IMAD.IADD R10, R10, 0x1, -R25 ;  /* 0x000000010a0ae824 */ /* 0x000fe200078e0a19 */
[C---:B------:R-:W-:Y:S01]  /*1340*/  ISETP.GT.U32.AND P6, PT, R25.reuse, R14, PT ;  /* 0x0000000e1900720c */ /* 0x040fe20003fc4070 */
[----:B------:R-:W-:Y:S01]  /*1350*/  @!P3 IMAD.MOV R3, RZ, RZ, -R3 ;  /* 0x000000ffff03b224 */ /* 0x000fe200078e0a03 */
[C---:B------:R-:W-:Y:S01]  /*1360*/  ISETP.GT.U32.AND P3, PT, R25.reuse, R9, PT ;  /* 0x000000091900720c */ /* 0x040fe20003f64070 */
[----:B------:R-:W-:Y:S01]  /*1370*/  @!P2 IMAD.IADD R12, R12, 0x1, -R25 ;  /* 0x000000010c0ca824 */ /* 0x000fe200078e0a19 */
[----:B------:R-:W-:Y:S01]  /*1380*/  ISETP.GT.U32.AND P2, PT, R25, R16, PT ;  /* 0x000000101900720c */ /* 0x000fe20003f44070 */
[----:B------:R-:W-:-:S04]  /*1390*/  IMAD.HI.U32 R18, R2, R22, RZ ;  /* 0x0000001602127227 */ /* 0x000fc800078e00ff */
[----:B------:R-:W-:-:S04]  /*13a0*/  IMAD.HI.U32 R19, R2, R23, RZ ;  /* 0x0000001702137227 */ /* 0x000fc800078e00ff */
[----:B------:R-:W-:Y:S01]  /*13b0*/  @!P6 IMAD.IADD R14, R14, 0x1, -R25 ;  /* 0x000000010e0ee824 */ /* 0x000fe200078e0a19 */
[----:B------:R-:W-:Y:S01]  /*13c0*/  ISETP.GT.U32.AND P6, PT, R25, R7, PT ;  /* 0x000000071900720c */ /* 0x000fe20003fc4070 */
[----:B------:R-:W-:-:S04]  /*13d0*/  IMAD.HI.U32 R20, R2, R27, RZ ;  /* 0x0000001b02147227 */ /* 0x000fc800078e00ff */
[----:B------:R-:W-:Y:S01]  /*13e0*/  @!P2 IMAD.IADD R16, R16, 0x1, -R25 ;  /* 0x000000011010a824 */ /* 0x000fe200078e0a19 */
[----:B------:R-:W-:Y:S01]  /*13f0*/  ISETP.GT.U32.AND P2, PT, R25, R8, PT ;  /* 0x000000081900720c */ /* 0x000fe20003f44070 */
[----:B------:R-:W-:-:S04]  /*1400*/  IMAD.HI.U32 R21, R2, R29, RZ ;  /* 0x0000001d02157227 */ /* 0x000fc800078e00ff */
[----:B------:R-:W-:-:S04]  /*1410*/  IMAD.HI.U32 R2, R2, R31, RZ ;  /* 0x0000001f02027227 */ /* 0x000fc800078e00ff */
[----:B------:R-:W-:Y:S02]  /*1420*/  IMAD.MOV R26, RZ, RZ, -R19 ;  /* 0x000000ffff1a7224 */ /* 0x000fe400078e0a13 */
[----:B------:R-:W-:Y:S02]  /*1430*/  IMAD.MOV R18, RZ, RZ, -R18 ;  /* 0x000000ffff127224 */ /* 0x000fe400078e0a12 */
[----:B------:R-:W-:Y:S02]  /*1440*/  IMAD.MOV R2, RZ, RZ, -R2 ;  /* 0x000000ffff027224 */ /* 0x000fe400078e0a02 */
[----:B------:R-:W-:Y:S02]  /*1450*/  IMAD.MOV R28, RZ, RZ, -R20 ;  /* 0x000000ffff1c7224 */ /* 0x000fe400078e0a14 */
[C---:B------:R-:W-:Y:S02]  /*1460*/  IMAD R20, R25.reuse, R26, R23 ;  /* 0x0000001a19147224 */ /* 0x040fe400078e0217 */
[----:B------:R-:W-:-:S02]  /*1470*/  IMAD R18, R25, R18, R22 ;  /* 0x0000001219127224 */ /* 0x000fc400078e0216 */
[----:B------:R-:W-:Y:S01]  /*1480*/  @!P6 IMAD.IADD R7, R7, 0x1, -R25 ;  /* 0x000000010707e824 */ /* 0x000fe200078e0a19 */
[C---:B------:R-:W-:Y:S01]  /*1490*/  ISETP.GT.U32.AND P6, PT, R25.reuse, R14, PT ;  /* 0x0000000e1900720c */ /* 0x040fe20003fc4070 */
[----:B------:R-:W-:Y:S01]  /*14a0*/  @!P4 IMAD.MOV R4, RZ, RZ, -R4 ;  /* 0x000000ffff04c224 */ /* 0x000fe200078e0a04 */
[C---:B------:R-:W-:Y:S01]  /*14b0*/  ISETP.GT.U32.AND P4, PT, R25.reuse, R10, PT ;  /* 0x0000000a1900720c */ /* 0x040fe20003f84070 */
[C---:B------:R-:W-:Y:S01]  /*14c0*/  IMAD R23, R25.reuse, R2, R31 ;  /* 0x0000000219177224 */ /* 0x040fe200078e021f */
[----:B------:R-:W-:Y:S01]  /*14d0*/  SHF.R.S32.HI R2, RZ, 0x2, R0 ;  /* 0x00000002ff027819 */ /* 0x000fe20000011400 */
[----:B------:R-:W-:Y:S01]  /*14e0*/  @!P5 IMAD.MOV R5, RZ, RZ, -R5 ;  /* 0x000000ffff05d224 */ /* 0x000fe200078e0a05 */
[C---:B------:R-:W-:Y:S01]  /*14f0*/  ISETP.GT.U32.AND P5, PT, R25.reuse, R12, PT ;  /* 0x0000000c1900720c */ /* 0x040fe20003fa4070 */
[----:B------:R-:W-:Y:S01]  /*1500*/  @!P1 IMAD.MOV R7, RZ, RZ, -R7 ;  /* 0x000000ffff079224 */ /* 0x000fe200078e0a07 */
[C---:B------:R-:W-:Y:S01]  /*1510*/  ISETP.GT.U32.AND P1, PT, R25.reuse, R18, PT ;  /* 0x000000121900720c */ /* 0x040fe20003f24070 */
[--C-:B------:R-:W-:Y:S01]  /*1520*/  @!P2 IMAD.IADD R8, R8, 0x1, -R25.reuse ;  /* 0x000000010808a824 */ /* 0x100fe200078e0a19 */
[----:B------:R-:W-:Y:S01]  /*1530*/  ISETP.GT.U32.AND P2, PT, R25, R20, PT ;  /* 0x000000141900720c */ /* 0x000fe20003f44070 */
[----:B------:R-:W-:Y:S01]  /*1540*/  @!P3 IMAD.IADD R9, R9, 0x1, -R25 ;  /* 0x000000010909b824 */ /* 0x000fe200078e0a19 */
[C---:B------:R-:W-:Y:S01]  /*1550*/  ISETP.GT.U32.AND P3, PT, R25.reuse, R23, PT ;  /* 0x000000171900720c */ /* 0x040fe20003f64070 */
[----:B------:R-:W-:Y:S01]  /*1560*/  IMAD.MOV R30, RZ, RZ, -R21 ;  /* 0x000000ffff1e7224 */ /* 0x000fe200078e0a15 */
[----:B------:R-:W-:Y:S01]  /*1570*/  SGXT R2, R2, 0x1 ;  /* 0x000000010202781a */ /* 0x000fe20000000200 */
[C---:B------:R-:W-:Y:S01]  /*1580*/  IMAD R21, R25.reuse, R28, R27 ;  /* 0x0000001c19157224 */ /* 0x040fe200078e021b */
[----:B------:R-:W-:Y:S01]  /*1590*/  CS2R R26, SRZ ;  /* 0x00000000001a7805 */ /* 0x000fe2000001ff00 */
[C---:B------:R-:W-:Y:S01]  /*15a0*/  IMAD R22, R25.reuse, R30, R29 ;  /* 0x0000001e19167224 */ /* 0x040fe200078e021d */
[----:B------:R-:W-:Y:S01]  /*15b0*/  LOP3.LUT R2, R2, 0x90, RZ, 0xc0, !PT ;  /* 0x0000009002027812 */ /* 0x000fe200078ec0ff */
[--C-:B------:R-:W-:Y:S01]  /*15c0*/  @!P4 IMAD.IADD R10, R10, 0x1, -R25.reuse ;  /* 0x000000010a0ac824 */ /* 0x100fe200078e0a19 */
[C---:B------:R-:W-:Y:S01]  /*15d0*/  ISETP.GT.U32.AND P4, PT, R25.reuse, R21, PT ;  /* 0x000000151900720c */ /* 0x040fe20003f84070 */
[--C-:B------:R-:W-:Y:S01]  /*15e0*/  @!P5 IMAD.IADD R12, R12, 0x1, -R25.reuse ;  /* 0x000000010c0cd824 */ /* 0x100fe200078e0a19 */
[----:B------:R-:W-:Y:S01]  /*15f0*/  ISETP.GT.U32.AND P5, PT, R25, R22, PT ;  /* 0x000000161900720c */ /* 0x000fe20003fa4070 */
[--C-:B------:R-:W-:Y:S01]  /*1600*/  @!P1 IMAD.IADD R18, R18, 0x1, -R25.reuse ;  /* 0x0000000112129824 */ /* 0x100fe200078e0a19 */
[----:B------:R-:W-:Y:S01]  /*1610*/  ISETP.GE.AND P1, PT, R34, RZ, PT ;  /* 0x000000ff2200720c */ /* 0x000fe20003f26270 */
[--C-:B------:R-:W-:Y:S01]  /*1620*/  @!P2 IMAD.IADD R20, R20, 0x1, -R25.reuse ;  /* 0x000000011414a824 */ /* 0x100fe200078e0a19 */
[----:B------:R-:W-:Y:S01]  /*1630*/  ISETP.GE.AND P2, PT, R35, RZ, PT ;  /* 0x000000ff2300720c */ /* 0x000fe20003f46270 */
[--C-:B------:R-:W-:Y:S01]  /*1640*/  @!P3 IMAD.IADD R23, R23, 0x1, -R25.reuse ;  /* 0x000000011717b824 */ /* 0x100fe200078e0a19 */
[----:B------:R-:W-:Y:S01]  /*1650*/  ISETP.GE.AND P3, PT, R36, RZ, PT ;  /* 0x000000ff2400720c */ /* 0x000fe20003f66270 */
[----:B------:R-:W-:Y:S01]  /*1660*/  @!P6 IMAD.IADD R14, R14, 0x1, -R25 ;  /* 0x000000010e0ee824 */ /* 0x000fe200078e0a19 */
[----:B------:R-:W-:Y:S01]  /*1670*/  ISETP.GE.AND P6, PT, R33, RZ, PT ;  /* 0x000000ff2100720c */ /* 0x000fe20003fc6270 */
[----:B------:R-:W-:Y:S01]  /*1680*/  IMAD.MOV.U32 R19, RZ, RZ, R9 ;  /* 0x000000ffff137224 */ /* 0x000fe200078e0009 */
[----:B------:R-:W-:Y:S01]  /*1690*/  CS2R R28, SRZ ;  /* 0x00000000001c7805 */ /* 0x000fe2000001ff00 */
[--C-:B------:R-:W-:Y:S01]  /*16a0*/  @!P4 IMAD.IADD R21, R21, 0x1, -R25.reuse ;  /* 0x000000011515c824 */ /* 0x100fe200078e0a19 */
[----:B------:R-:W-:Y:S01]  /*16b0*/  ISETP.GE.AND P4, PT, R37, RZ, PT ;  /* 0x000000ff2500720c */ /* 0x000fe20003f86270 */
[----:B------:R-:W-:Y:S01]  /*16c0*/  @!P5 IMAD.IADD R22, R22, 0x1, -R25 ;  /* 0x000000011616d824 */ /* 0x000fe200078e0a19 */
[C---:B------:R-:W-:Y:S01]  /*16d0*/  ISETP.GT.U32.AND P5, PT, R25.reuse, R18, PT ;  /* 0x000000121900720c */ /* 0x040fe20003fa4070 */
[----:B------:R-:W-:Y:S01]  /*16e0*/  @!P1 IMAD.MOV R19, RZ, RZ, -R19 ;  /* 0x000000ffff139224 */ /* 0x000fe200078e0a13 */
        /* <DEDUP_REMOVED lines=8> */
[----:B------:R-:W-:Y:S01]  /*1770*/  ISETP.GT.U32.AND P6, PT, R25, R22, PT ;  /* 0x000000161900720c */ /* 0x000fe20003fc4070 */
[----:B------:R-:W-:Y:S01]  /*1780*/  @!P4 IMAD.MOV R14, RZ, RZ, -R14 ;  /* 0x000000ffff0ec224 */ /* 0x000fe200078e0a0e */
[----:B------:R-:W-:Y:S01]  /*1790*/  ISETP.GE.AND P4, PT, R38, RZ, PT ;  /* 0x000000ff2600720c */ /* 0x000fe20003f86270 */
[--C-:B------:R-:W-:Y:S01]  /*17a0*/  @!P5 IMAD.IADD R18, R18, 0x1, -R25.reuse ;  /* 0x000000011212d824 */ /* 0x100fe200078e0a19 */
        /* <DEDUP_REMOVED lines=9> */
[----:B------:R-:W-:Y:S01]  /*1840*/  IMAD.SHL.U32 R9, R0, 0x20, RZ ;  /* 0x0000002000097824 */ /* 0x000fe200078e00ff */
[----:B------:R-:W-:Y:S01]  /*1850*/  CS2R R30, SRZ ;  /* 0x00000000001e7805 */ /* 0x000fe2000001ff00 */
[----:B------:R-:W-:Y:S01]  /*1860*/  @!P6 IMAD.IADD R22, R22, 0x1, -R25 ;  /* 0x000000011616e824 */ /* 0x000fe200078e0a19 */
[----:B------:R-:W-:Y:S01]  /*1870*/  ISETP.NE.AND P6, PT, R11, RZ, PT ;  /* 0x000000ff0b00720c */ /* 0x000fe20003fc5270 */
[----:B------:R-:W-:Y:S01]  /*1880*/  @!P4 IMAD.MOV R16, RZ, RZ, -R16 ;  /* 0x000000ffff10c224 */ /* 0x000fe200078e0a10 */
[----:B------:R-:W-:Y:S01]  /*1890*/  LOP3.LUT R9, R2, 0xf60, R9, 0xf8, !PT ;  /* 0x00000f6002097812 */ /* 0x000fe200078ef809 */
[----:B------:R-:W-:Y:S01]  /*18a0*/  @!P5 IMAD.MOV R18, RZ, RZ, -R18 ;  /* 0x000000ffff12d224 */ /* 0x000fe200078e0a12 */
[----:B------:R-:W-:Y:S01]  /*18b0*/  LOP3.LUT R2, RZ, R11, RZ, 0x33, !PT ;  /* 0x0000000bff027212 */ /* 0x000fe200078e33ff */
[----:B------:R-:W-:Y:S01]  /*18c0*/  @!P1 IMAD.MOV R20, RZ, RZ, -R20 ;  /* 0x000000ffff149224 */ /* 0x000fe200078e0a14 */
[----:B------:R-:W-:Y:S01]  /*18d0*/  CS2R R32, SRZ ;  /* 0x0000000000207805 */ /* 0x000fe2000001ff00 */
[----:B------:R-:W-:Y:S01]  /*18e0*/  @!P2 IMAD.MOV R21, RZ, RZ, -R21 ;  /* 0x000000ffff15a224 */ /* 0x000fe200078e0a15 */
[C---:B------:R-:W-:Y:S01]  /*18f0*/  SEL R4, R2.reuse, R4, !P6 ;  /* 0x0000000402047207 */ /* 0x040fe20007000000 */
[----:B------:R-:W-:Y:S01]  /*1900*/  @!P3 IMAD.MOV R22, RZ, RZ, -R22 ;  /* 0x000000ffff16b224 */ /* 0x000fe200078e0a16 */
[C---:B------:R-:W-:Y:S01]  /*1910*/  SEL R3, R2.reuse, R3, !P6 ;  /* 0x0000000302037207 */ /* 0x040fe20007000000 */
[----:B------:R-:W-:Y:S01]  /*1920*/  @!P0 IMAD.MOV R23, RZ, RZ, -R23 ;  /* 0x000000ffff178224 */ /* 0x000fe200078e0a17 */
[----:B------:R-:W-:Y:S01]  /*1930*/  SEL R5, R2, R5, !P6 ;  /* 0x0000000502057207 */ /* 0x000fe20007000000 */
[----:B------:R-:W-:Y:S01]  /*1940*/  IMAD R144, R4, UR7, RZ ;  /* 0x0000000704907c24 */ /* 0x000fe2000f8e02ff */
[C---:B------:R-:W-:Y:S01]  /*1950*/  SEL R7, R2.reuse, R7, !P6 ;  /* 0x0000000702077207 */ /* 0x040fe20007000000 */
[----:B------:R-:W-:Y:S01]  /*1960*/  IMAD R3, R3, UR7, RZ ;  /* 0x0000000703037c24 */ /* 0x000fe2000f8e02ff */
[C---:B------:R-:W-:Y:S01]  /*1970*/  SEL R6, R2.reuse, R6, !P6 ;  /* 0x0000000602067207 */ /* 0x040fe20007000000 */
[----:B------:R-:W-:Y:S01]  /*1980*/  IMAD R5, R5, UR7, RZ ;  /* 0x0000000705057c24 */ /* 0x000fe2000f8e02ff */
[C---:B------:R-:W-:Y:S01]  /*1990*/  SEL R8, R2.reuse, R8, !P6 ;  /* 0x0000000802087207 */ /* 0x040fe20007000000 */
[----:B------:R-:W-:Y:S01]  /*19a0*/  IMAD R7, R7, UR7, RZ ;  /* 0x0000000707077c24 */ /* 0x000fe2000f8e02ff */
[----:B------:R-:W-:Y:S01]  /*19b0*/  SEL R19, R2, R19, !P6 ;  /* 0x0000001302137207 */ /* 0x000fe20007000000 */
[----:B------:R-:W-:Y:S01]  /*19c0*/  IMAD R6, R6, UR7, RZ ;  /* 0x0000000706067c24 */ /* 0x000fe2000f8e02ff */
[----:B------:R-:W-:Y:S01]  /*19d0*/  SEL R10, R2, R10, !P6 ;  /* 0x0000000a020a7207 */ /* 0x000fe20007000000 */
[----:B------:R-:W-:Y:S01]  /*19e0*/  IMAD R8, R8, UR7, RZ ;  /* 0x0000000708087c24 */ /* 0x000fe2000f8e02ff */
[C---:B------:R-:W-:Y:S01]  /*19f0*/  SEL R12, R2.reuse, R12, !P6 ;  /* 0x0000000c020c7207 */ /* 0x040fe20007000000 */
[----:B------:R-:W-:Y:S01]  /*1a00*/  IMAD R19, R19, UR7, RZ ;  /* 0x0000000713137c24 */ /* 0x000fe2000f8e02ff */
[----:B------:R-:W-:Y:S01]  /*1a10*/  SEL R14, R2, R14, !P6 ;  /* 0x0000000e020e7207 */ /* 0x000fe20007000000 */
        /* <DEDUP_REMOVED lines=13> */
[----:B------:R-:W-:Y:S01]  /*1af0*/  SHF.R.S32.HI R128, RZ, 0x1f, R144 ;  /* 0x0000001fff807819 */ /* 0x000fe20000011490 */
[----:B------:R-:W-:Y:S01]  /*1b00*/  IMAD R94, R22, UR7, RZ ;  /* 0x00000007165e7c24 */ /* 0x000fe2000f8e02ff */
[----:B------:R-:W-:Y:S01]  /*1b10*/  SHF.R.S32.HI R132, RZ, 0x1f, R3 ;  /* 0x0000001fff847819 */ /* 0x000fe20000011403 */
[----:B------:R-:W-:Y:S01]  /*1b20*/  IMAD R2, R2, UR7, RZ ;  /* 0x0000000702027c24 */ /* 0x000fe2000f8e02ff */
[----:B------:R-:W-:Y:S01]  /*1b30*/  IADD3 R4, P3, R3, UR20, RZ ;  /* 0x0000001403047c10 */ /* 0x000fe2000ff7e0ff */
[----:B------:R-:W-:Y:S01]  /*1b40*/  UIADD3 UR7, UR6, 0x1000, URZ ;  /* 0x0000100006077890 */ /* 0x000fe2000fffe03f */
[----:B------:R-:W-:Y:S01]  /*1b50*/  IADD3 R144, P2, R144, UR20, RZ ;  /* 0x0000001490907c10 */ /* 0x000fe2000ff5e0ff */
[----:B------:R-:W-:Y:S01]  /*1b60*/  IMAD R11, R24, UR8, RZ ;  /* 0x00000008180b7c24 */ /* 0x000fe2000f8e02ff */
[----:B------:R-:W-:Y:S01]  /*1b70*/  SHF.R.S32.HI R124, RZ, 0x1f, R5 ;  /* 0x0000001fff7c7819 */ /* 0x000fe20000011405 */
[----:B------:R-:W-:Y:S01]  /*1b80*/  USHF.R.U32.HI UR10, URZ, 0x4, UR7 ;  /* 0x000000043f0a7899 */ /* 0x000fe20008011607 */
[----:B------:R-:W-:-:S02]  /*1b90*/  IADD3 R142, P1, R5, UR20, RZ ;  /* 0x00000014058e7c10 */ /* 0x000fc4000ff3e0ff */
[----:B------:R-:W-:Y:S02]  /*1ba0*/  CS2R R24, SRZ ;  /* 0x0000000000187805 */ /* 0x000fe4000001ff00 */
[----:B------:R-:W-:Y:S01]  /*1bb0*/  SHF.R.S32.HI R116, RZ, 0x1f, R7 ;  /* 0x0000001fff747819 */ /* 0x000fe20000011407 */
[----:B------:R-:W-:Y:S01]  /*1bc0*/  USGXT.U32 UR10, UR10, 0xe ;  /* 0x0000000e0a0a789a */ /* 0x000fe20008000000 */
[----:B------:R-:W-:Y:S02]  /*1bd0*/  IADD3 R138, P4, R7, UR20, RZ ;  /* 0x00000014078a7c10 */ /* 0x000fe4000ff9e0ff */
[----:B------:R-:W-:Y:S02]  /*1be0*/  CS2R R34, SRZ ;  /* 0x0000000000227805 */ /* 0x000fe4000001ff00 */
[----:B------:R-:W-:Y:S02]  /*1bf0*/  LOP3.LUT R7, R0, 0x1f, RZ, 0xc0, !PT ;  /* 0x0000001f00077812 */ /* 0x000fe400078ec0ff */
[----:B------:R-:W-:-:S02]  /*1c00*/  CS2R R36, SRZ ;  /* 0x0000000000247805 */ /* 0x000fc4000001ff00 */
[----:B------:R-:W-:Y:S02]  /*1c10*/  SHF.R.S32.HI R120, RZ, 0x1f, R6 ;  /* 0x0000001fff787819 */ /* 0x000fe40000011406 */
[----:B------:R-:W-:Y:S02]  /*1c20*/  CS2R R38, SRZ ;  /* 0x0000000000267805 */ /* 0x000fe4000001ff00 */
[----:B------:R-:W-:Y:S01]  /*1c30*/  IADD3 R140, P0, R6, UR20, RZ ;  /* 0x00000014068c7c10 */ /* 0x000fe2000ff1e0ff */
[----:B------:R-:W-:Y:S01]  /*1c40*/  IMAD R5, R7, UR12, RZ ;  /* 0x0000000c07057c24 */ /* 0x000fe2000f8e02ff */
[----:B------:R-:W-:Y:S02]  /*1c50*/  IADD3.X R132, R132, UR21, RZ, P3, !PT ;  /* 0x0000001584847c10 */ /* 0x000fe40009ffe4ff */
[----:B------:R-:W-:Y:S02]  /*1c60*/  CS2R R40, SRZ ;  /* 0x0000000000287805 */ /* 0x000fe4000001ff00 */
[----:B------:R-:W-:-:S02]  /*1c70*/  IADD3.X R128, R128, UR21, RZ, P2, !PT ;  /* 0x0000001580807c10 */ /* 0x000fc400097fe4ff */
[----:B------:R-:W-:Y:S02]  /*1c80*/  CS2R R42, SRZ ;  /* 0x00000000002a7805 */ /* 0x000fe4000001ff00 */
[----:B------:R-:W-:Y:S01]  /*1c90*/  IADD3.X R124, R124, UR21, RZ, P1, !PT ;  /* 0x000000157c7c7c10 */ /* 0x000fe20008ffe4ff */
[----:B------:R-:W-:Y:S01]  /*1ca0*/  USHF.R.S32.HI UR7, URZ, 0x5, UR5 ;  /* 0x000000053f077899 */ /* 0x000fe20008011405 */
[----:B------:R-:W-:Y:S01]  /*1cb0*/  SHF.R.S32.HI R112, RZ, 0x1f, R8 ;  /* 0x0000001fff707819 */ /* 0x000fe20000011408 */
[----:B------:R-:W-:Y:S01]  /*1cc0*/  UMOV UR8, 0xffffff80 ;  /* 0xffffff8000087882 */ /* 0x000fe20000000000 */
[----:B------:R-:W-:Y:S01]  /*1cd0*/  IADD3 R136, P6, R8, UR20, RZ ;  /* 0x0000001408887c10 */ /* 0x000fe2000ffde0ff */
[----:B------:R-:W-:Y:S01]  /*1ce0*/  IMAD.U32 R8, RZ, RZ, UR11 ;  /* 0x0000000bff087e24 */ /* 0x000fe2000f8e00ff */
[----:B------:R-:W-:Y:S01]  /*1cf0*/  SHF.R.S32.HI R108, RZ, 0x1f, R19 ;  /* 0x0000001fff6c7819 */ /* 0x000fe20000011413 */
[----:B------:R-:W-:Y:S01]  /*1d00*/  UMOV UR5, URZ ;  /* 0x0000003f00057c82 */ /* 0x000fe20008000000 */
[----:B------:R-:W-:Y:S01]  /*1d10*/  IADD3 R134, P5, R19, UR20, RZ ;  /* 0x0000001413867c10 */ /* 0x000fe2000ffbe0ff */
[----:B------:R-:W-:Y:S01]  /*1d20*/  UIADD3.64 UR8, UR4, -UR8, URZ ;  /* 0x8000000804087297 */ /* 0x000fe2000fffe03f */
[----:B------:R-:W-:-:S02]  /*1d30*/  SHF.R.S32.HI R96, RZ, 0x1f, R10 ;  /* 0x0000001fff607819 */ /* 0x000fc4000001140a */
[----:B------:R-:W-:Y:S02]  /*1d40*/  IADD3 R130, P3, R10, UR20, RZ ;  /* 0x000000140a827c10 */ /* 0x000fe4000ff7e0ff */
[----:B------:R-:W-:Y:S02]  /*1d50*/  SHF.R.S32.HI R92, RZ, 0x1f, R12 ;  /* 0x0000001fff5c7819 */ /* 0x000fe4000001140c */
[----:B------:R-:W-:Y:S02]  /*1d60*/  IADD3 R126, P2, R12, UR20, RZ ;  /* 0x000000140c7e7c10 */ /* 0x000fe4000ff5e0ff */
[----:B------:R-:W-:Y:S02]  /*1d70*/  SHF.R.S32.HI R88, RZ, 0x1f, R14 ;  /* 0x0000001fff587819 */ /* 0x000fe4000001140e */
[----:B------:R-:W-:Y:S02]  /*1d80*/  IADD3 R122, P1, R14, UR20, RZ ;  /* 0x000000140e7a7c10 */ /* 0x000fe4000ff3e0ff */
[----:B------:R-:W-:-:S02]  /*1d90*/  IADD3.X R116, R116, UR21, RZ, P4, !PT ;  /* 0x0000001574747c10 */ /* 0x000fc4000a7fe4ff */
[----:B------:R-:W-:Y:S02]  /*1da0*/  IADD3.X R120, R120, UR21, RZ, P0, !PT ;  /* 0x0000001578787c10 */ /* 0x000fe400087fe4ff */
[----:B------:R-:W-:Y:S02]  /*1db0*/  SHF.R.S32.HI R20, RZ, 0x1f, R18 ;  /* 0x0000001fff147819 */ /* 0x000fe40000011412 */
[----:B------:R-:W-:Y:S02]  /*1dc0*/  IADD3 R114, P4, R18, UR20, RZ ;  /* 0x0000001412727c10 */ /* 0x000fe4000ff9e0ff */
[----:B------:R-:W-:Y:S02]  /*1dd0*/  SHF.R.S32.HI R22, RZ, 0x1f, R16 ;  /* 0x0000001fff167819 */ /* 0x000fe40000011410 */
[----:B------:R-:W-:Y:S02]  /*1de0*/  IADD3 R118, P0, R16, UR20, RZ ;  /* 0x0000001410767c10 */ /* 0x000fe4000ff1e0ff */
[----:B------:R-:W-:-:S02]  /*1df0*/  SHF.R.S32.HI R18, RZ, 0x1f, R110 ;  /* 0x0000001fff127819 */ /* 0x000fc4000001146e */
[----:B------:R-:W-:Y:S02]  /*1e00*/  IADD3.X R112, R112, UR21, RZ, P6, !PT ;  /* 0x0000001570707c10 */ /* 0x000fe4000b7fe4ff */
[----:B------:R-:W-:Y:S02]  /*1e10*/  IADD3.X R108, R108, UR21, RZ, P5, !PT ;  /* 0x000000156c6c7c10 */ /* 0x000fe4000affe4ff */
[----:B------:R-:W-:Y:S02]  /*1e20*/  SHF.R.S32.HI R14, RZ, 0x1f, R94 ;  /* 0x0000001fff0e7819 */ /* 0x000fe4000001145e */
[----:B------:R-:W-:Y:S02]  /*1e30*/  IADD3.X R96, R96, UR21, RZ, P3, !PT ;  /* 0x0000001560607c10 */ /* 0x000fe40009ffe4ff */
[----:B------:R-:W-:Y:S02]  /*1e40*/  IADD3.X R92, R92, UR21, RZ, P2, !PT ;  /* 0x000000155c5c7c10 */ /* 0x000fe400097fe4ff */
[----:B------:R-:W-:-:S02]  /*1e50*/  IADD3.X R88, R88, UR21, RZ, P1, !PT ;  /* 0x0000001558587c10 */ /* 0x000fc40008ffe4ff */
[----:B------:R-:W-:Y:S02]  /*1e60*/  IADD3 R110, P6, R110, UR20, RZ ;  /* 0x000000146e6e7c10 */ /* 0x000fe4000ffde0ff */
[----:B------:R-:W-:Y:S02]  /*1e70*/  SHF.R.S32.HI R16, RZ, 0x1f, R21 ;  /* 0x0000001fff107819 */ /* 0x000fe40000011415 */
[----:B------:R-:W-:Y:S02]  /*1e80*/  IADD3 R98, P5, R21, UR20, RZ ;  /* 0x0000001415627c10 */ /* 0x000fe4000ffbe0ff */
[----:B------:R-:W-:Y:S02]  /*1e90*/  IADD3 R94, P3, R94, UR20, RZ ;  /* 0x000000145e5e7c10 */ /* 0x000fe4000ff7e0ff */
[----:B------:R-:W-:Y:S02]  /*1ea0*/  SHF.R.S32.HI R12, RZ, 0x1f, R2 ;  /* 0x0000001fff0c7819 */ /* 0x000fe40000011402 */
[----:B------:R-:W-:Y:S01]  /*1eb0*/  IADD3 R90, P2, R2, UR20, RZ ;  /* 0x00000014025a7c10 */ /* 0x000fe2000ff5e0ff */
[----:B------:R-:W-:Y:S01]  /*1ec0*/  UIMAD UR20, UR18, 0x1e, URZ ;  /* 0x0000001e121478a4 */ /* 0x000fe2000f8e023f */
[----:B------:R-:W-:Y:S01]  /*1ed0*/  IADD3 R10, P1, R11, UR14, RZ ;  /* 0x0000000e0b0a7c10 */ /* 0x000fe2000ff3e0ff */
[----:B------:R-:W-:Y:S01]  /*1ee0*/  UMOV UR14, UR10 ;  /* 0x0000000a000e7c82 */ /* 0x000fe20008000000 */
[----:B------:R-:W-:-:S02]  /*1ef0*/  LOP3.LUT R6, R17, 0x10, RZ, 0x3c, !PT ;  /* 0x0000001011067812 */ /* 0x000fc400078e3cff */
[----:B------:R-:W-:Y:S02]  /*1f00*/  SHF.R.S32.HI R3, RZ, 0x1f, R5 ;  /* 0x0000001fff037819 */ /* 0x000fe40000011405 */
[----:B------:R-:W-:Y:S02]  /*1f10*/  LOP3.LUT R2, R9, 0x10, RZ, 0x3c, !PT ;  /* 0x0000001009027812 */ /* 0x000fe400078e3cff */
[----:B------:R-:W-:Y:S02]  /*1f20*/  IADD3.X R22, R22, UR21, RZ, P0, !PT ;  /* 0x0000001516167c10 */ /* 0x000fe400087fe4ff */
[----:B------:R-:W-:Y:S02]  /*1f30*/  IADD3.X R20, R20, UR21, RZ, P4, !PT ;  /* 0x0000001514147c10 */ /* 0x000fe4000a7fe4ff */
[----:B------:R-:W-:Y:S02]  /*1f40*/  IADD3.X R18, R18, UR21, RZ, P6, !PT ;  /* 0x0000001512127c10 */ /* 0x000fe4000b7fe4ff */
[----:B------:R-:W-:-:S02]  /*1f50*/  IADD3.X R16, R16, UR21, RZ, P5, !PT ;  /* 0x0000001510107c10 */ /* 0x000fc4000affe4ff */
[----:B------:R-:W-:Y:S02]  /*1f60*/  IADD3.X R14, R14, UR21, RZ, P3, !PT ;  /* 0x000000150e0e7c10 */ /* 0x000fe40009ffe4ff */
[----:B------:R-:W-:Y:S01]  /*1f70*/  IADD3.X R12, R12, UR21, RZ, P2, !PT ;  /* 0x000000150c0c7c10 */ /* 0x000fe200097fe4ff */
[----:B------:R-:W-:Y:S01]  /*1f80*/  UIMAD UR21, UR18, 0x1d, URZ ;  /* 0x0000001d121578a4 */ /* 0x000fe2000f8e023f */
[----:B------:R-:W-:Y:S01]  /*1f90*/  LEA.HI.X.SX32 R11, R11, UR15, 0x1, P1 ;  /* 0x0000000f0b0b7c11 */ /* 0x000fe200088f0eff */
[----:B------:R-:W-:-:S10]  /*1fa0*/  UMOV UR15, 0xc0000010 ;  /* 0xc0000010000f7882 */ /* 0x000fd40000000000 */
.L_x_1:
[C---:B------:R-:W-:Y:S01]  /*1fb0*/  ISETP.GT.AND P1, PT, R8.reuse, RZ, PT ;  /* 0x000000ff0800720c */ /* 0x040fe20003f24270 */
[----:B------:R-:W-:Y:S01]  /*1fc0*/  IMAD.U32 R100, RZ, RZ, UR18 ;  /* 0x00000012ff647e24 */ /* 0x000fe2000f8e00ff */
[----:B------:R-:W-:Y:S02]  /*1fd0*/  ISETP.GT.AND P3, PT, R8, 0x1, PT ;  /* 0x000000010800780c */ /* 0x000fe40003f64270 */
[----:B------:R-:W-:Y:S02]  /*1fe0*/  IADD3 R102, P2, R10, UR52, RZ ;  /* 0x000000340a667c10 */ /* 0x000fe4000ff5e0ff */
[----:B------:R-:W-:Y:S02]  /*1ff0*/  PRMT R127, RZ, 0x7610, R127 ;  /* 0x00007610ff7f7816 */ /* 0x000fe4000000007f */
[----:B------:R-:W-:Y:S02]  /*2000*/  PRMT R123, RZ, 0x7610, R123 ;  /* 0x00007610ff7b7816 */ /* 0x000fe4000000007b */
[----:B------:R-:W-:Y:S01]  /*2010*/  LEA.HI.X.SX32 R103, R100, R11, 0x1, P2 ;  /* 0x0000000b64677211 */ /* 0x000fe200010f0eff */
[----:B------:R-:W-:Y:S01]  /*2020*/  IMAD.U32 R104, RZ, RZ, UR48 ;  /* 0x00000030ff687e24 */ /* 0x000fe2000f8e00ff */
[----:B------:R-:W-:Y:S01]  /*2030*/  ISETP.GT.AND P0, PT, R8, 0x2, PT ;  /* 0x000000020800780c */ /* 0x000fe20003f04270 */
[----:B------:R-:W2:Y:S01]  /*2040*/  @P1 LDG.E.U8 R127, desc[UR16][R10.64] ;  /* 0x000000100a7f1981 */ /* 0x000ea2000c1e1100 */
[----:B------:R-:W-:-:S02]  /*2050*/  IADD3 R100, P1, R10, UR48, RZ ;  /* 0x000000300a647c10 */ /* 0x000fc4000ff3e0ff */
[C---:B------:R-:W-:Y:S01]  /*2060*/  ISETP.GT.AND P4, PT, R8.reuse, 0x4, PT ;  /* 0x000000040800780c */ /* 0x040fe20003f84270 */
[----:B------:R0:W3:Y:S01]  /*2070*/  @P3 LDG.E.U8 R123, desc[UR16][R102.64] ;  /* 0x00000010667b3981 */ /* 0x0000e2000c1e1100 */
[----:B------:R-:W-:Y:S01]  /*2080*/  ISETP.GT.AND P3, PT, R8, 0x3, PT ;  /* 0x000000030800780c */ /* 0x000fe20003f64270 */
[----:B------:R-:W-:Y:S01]  /*2090*/  IMAD.U32 R150, RZ, RZ, UR47 ;  /* 0x0000002fff967e24 */ /* 0x000fe2000f8e00ff */
[----:B------:R-:W-:Y:S01]  /*20a0*/  LEA.HI.X.SX32 R101, R104, R11, 0x1, P1 ;  /* 0x0000000b68657211 */ /* 0x000fe200008f0eff */
[----:B------:R-:W-:Y:S01]  /*20b0*/  IMAD.U32 R106, RZ, RZ, UR46 ;  /* 0x0000002eff6a7e24 */ /* 0x000fe2000f8e00ff */
[C---:B------:R-:W-:Y:S02]  /*20c0*/  IADD3 R104, P2, R10.reuse, UR47, RZ ;  /* 0x0000002f0a687c10 */ /* 0x040fe4000ff5e0ff */
[----:B------:R-:W-:Y:S02]  /*20d0*/  IADD3 R148, P1, R10, UR46, RZ ;  /* 0x0000002e0a947c10 */ /* 0x000fe4000ff3e0ff */
[----:B------:R-:W-:-:S02]  /*20e0*/  PRMT R99, RZ, 0x7610, R99 ;  /* 0x00007610ff637816 */ /* 0x000fc40000000063 */
[----:B------:R-:W-:Y:S02]  /*20f0*/  PRMT R107, RZ, 0x7610, R107 ;  /* 0x00007610ff6b7816 */ /* 0x000fe4000000006b */
[----:B------:R-:W-:Y:S02]  /*2100*/  PRMT R113, RZ, 0x7610, R113 ;  /* 0x00007610ff717816 */ /* 0x000fe40000000071 */
[-C--:B------:R-:W-:Y:S01]  /*2110*/  LEA.HI.X.SX32 R105, R150, R11.reuse, 0x1, P2 ;  /* 0x0000000b96697211 */ /* 0x080fe200010f0eff */
[----:B------:R1:W4:Y:S01]  /*2120*/  @P0 LDG.E.U8 R99, desc[UR16][R100.64] ;  /* 0x0000001064630981 */ /* 0x000322000c1e1100 */
[----:B------:R-:W-:Y:S01]  /*2130*/  LEA.HI.X.SX32 R149, R106, R11, 0x1, P1 ;  /* 0x0000000b6a957211 */ /* 0x000fe200008f0eff */
[----:B------:R-:W-:Y:S01]  /*2140*/  IMAD.U32 R106, RZ, RZ, UR45 ;  /* 0x0000002dff6a7e24 */ /* 0x000fe2000f8e00ff */
[----:B------:R-:W-:Y:S01]  /*2150*/  ISETP.GT.AND P0, PT, R8, 0x5, PT ;  /* 0x000000050800780c */ /* 0x000fe20003f04270 */
[----:B------:R5:W2:Y:S01]  /*2160*/  @P3 LDG.E.U8 R107, desc[UR16][R104.64] ;  /* 0x00000010686b3981 */ /* 0x000aa2000c1e1100 */
[----:B0-----:R-:W-:-:S02]  /*2170*/  IADD3 R102, P1, R10, UR45, RZ ;  /* 0x0000002d0a667c10 */ /* 0x001fc4000ff3e0ff */
[C---:B------:R-:W-:Y:S01]  /*2180*/  ISETP.GT.AND P3, PT, R8.reuse, 0x6, PT ;  /* 0x000000060800780c */ /* 0x040fe20003f64270 */
[----:B------:R0:W3:Y:S01]  /*2190*/  @P4 LDG.E.U8 R113, desc[UR16][R148.64] ;  /* 0x0000001094714981 */ /* 0x0000e2000c1e1100 */
[----:B------:R-:W-:Y:S01]  /*21a0*/  ISETP.GT.AND P4, PT, R8, 0x7, PT ;  /* 0x000000070800780c */ /* 0x000fe20003f84270 */
[----:B------:R-:W-:Y:S01]  /*21b0*/  IMAD.U32 R152, RZ, RZ, UR44 ;  /* 0x0000002cff987e24 */ /* 0x000fe2000f8e00ff */
[----:B------:R-:W-:Y:S01]  /*21c0*/  LEA.HI.X.SX32 R103, R106, R11, 0x1, P1 ;  /* 0x0000000b6a677211 */ /* 0x000fe200008f0eff */
[----:B------:R-:W-:Y:S01]  /*21d0*/  IMAD.U32 R150, RZ, RZ, UR43 ;  /* 0x0000002bff967e24 */ /* 0x000fe2000f8e00ff */
[C---:B-1----:R-:W-:Y:S02]  /*21e0*/  IADD3 R100, P2, R10.reuse, UR44, RZ ;  /* 0x0000002c0a647c10 */ /* 0x042fe4000ff5e0ff */
[----:B-----5:R-:W-:Y:S02]  /*21f0*/  IADD3 R104, P1, R10, UR43, RZ ;  /* 0x0000002b0a687c10 */ /* 0x020fe4000ff3e0ff */
[----:B------:R-:W-:-:S02]  /*2200*/  PRMT R106, RZ, 0x7610, R106 ;  /* 0x00007610ff6a7816 */ /* 0x000fc4000000006a */
[----:B------:R-:W-:Y:S02]  /*2210*/  PRMT R137, RZ, 0x7610, R137 ;  /* 0x00007610ff897816 */ /* 0x000fe40000000089 */
[----:B------:R-:W-:Y:S02]  /*2220*/  PRMT R164, RZ, 0x7610, R164 ;  /* 0x00007610ffa47816 */ /* 0x000fe400000000a4 */
[-C--:B------:R-:W-:Y:S01]  /*2230*/  LEA.HI.X.SX32 R101, R152, R11.reuse, 0x1, P2 ;  /* 0x0000000b98657211 */ /* 0x080fe200010f0eff */
[----:B------:R1:W5:Y:S01]  /*2240*/  @P0 LDG.E.U8 R106, desc[UR16][R102.64] ;  /* 0x00000010666a0981 */ /* 0x000362000c1e1100 */
[----:B------:R-:W-:Y:S01]  /*2250*/  LEA.HI.X.SX32 R105, R150, R11, 0x1, P1 ;  /* 0x0000000b96697211 */ /* 0x000fe200008f0eff */
[----:B------:R-:W-:Y:S01]  /*2260*/  IMAD.U32 R150, RZ, RZ, UR42 ;  /* 0x0000002aff967e24 */ /* 0x000fe2000f8e00ff */
[----:B------:R-:W-:Y:S01]  /*2270*/  ISETP.GT.AND P0, PT, R8, 0x8, PT ;  /* 0x000000080800780c */ /* 0x000fe20003f04270 */
[----:B------:R1:W3:Y:S01]  /*2280*/  @P3 LDG.E.U8 R137, desc[UR16][R100.64] ;  /* 0x0000001064893981 */ /* 0x0002e2000c1e1100 */
        /* <DEDUP_REMOVED lines=8> */
[----:B------:R-:W-:Y:S02]  /*2310*/  IADD3 R100, P1, R10, UR40, RZ ;  /* 0x000000280a647c10 */ /* 0x000fe4000ff3e0ff */
[----:B------:R-:W-:-:S02]  /*2320*/  PRMT R125, RZ, 0x7610, R125 ;  /* 0x00007610ff7d7816 */ /* 0x000fc4000000007d */
[----:B------:R-:W-:Y:S02]  /*2330*/  PRMT R163, RZ, 0x7610, R163 ;  /* 0x00007610ffa37816 */ /* 0x000fe400000000a3 */
[----:B------:R-:W-:Y:S02]  /*2340*/  PRMT R135, RZ, 0x7610, R135 ;  /* 0x00007610ff877816 */ /* 0x000fe40000000087 */
[-C--:B------:R-:W-:Y:S01]  /*2350*/  LEA.HI.X.SX32 R103, R152, R11.reuse, 0x1, P2 ;  /* 0x0000000b98677211 */ /* 0x080fe200010f0eff */
[----:B------:R1:W3:Y:S01]  /*2360*/  @P0 LDG.E.U8 R125, desc[UR16][R148.64] ;  /* 0x00000010947d0981 */ /* 0x0002e2000c1e1100 */
        /* <DEDUP_REMOVED lines=80> */
[----:B-1----:R-:W-:Y:S01]  /*2870*/  IMAD.U32 R148, RZ, RZ, UR25 ;  /* 0x00000019ff947e24 */ /* 0x002fe2000f8e00ff */
[----:B------:R-:W-:Y:S01]  /*2880*/  LEA.HI.X.SX32 R105, R150, R11, 0x1, P1 ;  /* 0x0000000b96697211 */ /* 0x000fe200008f0eff */
[----:B------:R-:W-:Y:S01]  /*2890*/  IMAD.U32 R150, RZ, RZ, UR26 ;  /* 0x0000001aff967e24 */ /* 0x000fe2000f8e00ff */
[----:B------:R-:W-:Y:S02]  /*28a0*/  PRMT R149, RZ, 0x7610, R149 ;  /* 0x00007610ff957816 */ /* 0x000fe40000000095 */
[C---:B------:R-:W-:Y:S02]  /*28b0*/  IADD3 R102, P2, R10.reuse, UR26, RZ ;  /* 0x0000001a0a667c10 */ /* 0x040fe4000ff5e0ff */
[----:B0-----:R-:W-:-:S02]  /*28c0*/  IADD3 R100, P1, R10, UR25, RZ ;  /* 0x000000190a647c10 */ /* 0x001fc4000ff3e0ff */
[----:B------:R0:W3:Y:S01]  /*28d0*/  @P0 LDG.E.U8 R149, desc[UR16][R104.64] ;  /* 0x0000001068950981 */ /* 0x0000e2000c1e1100 */
[----:B------:R-:W-:Y:S02]  /*28e0*/  PRMT R129, RZ, 0x7610, R129 ;  /* 0x00007610ff817816 */ /* 0x000fe40000000081 */
[----:B------:R-:W-:Y:S02]  /*28f0*/  PRMT R147, RZ, 0x7610, R147 ;  /* 0x00007610ff937816 */ /* 0x000fe40000000093 */
[-C--:B------:R-:W-:Y:S02]  /*2900*/  LEA.HI.X.SX32 R103, R150, R11.reuse, 0x1, P2 ;  /* 0x0000000b96677211 */ /* 0x080fe400010f0eff */
        /* <DEDUP_REMOVED lines=11> */
[----:B------:R-:W-:Y:S02]  /*29c0*/  PRMT R139, RZ, 0x7610, R139 ;  /* 0x00007610ff8b7816 */ /* 0x000fe4000000008b */
[C---:B-1----:R-:W-:Y:S02]  /*29d0*/  IADD3 R102, P2, R10.reuse, UR23, RZ ;  /* 0x000000170a667c10 */ /* 0x042fe4000ff5e0ff */
        /* <DEDUP_REMOVED lines=23> */
[----:B------:R-:W-:Y:S02]  /*2b50*/  LEA.HI.X.SX32 R101, R148, R11, 0x1, P1 ;  /* 0x0000000b94657211 */ /* 0x000fe400008f0eff */
[----:B------:R-:W-:Y:S01]  /*2b60*/  ISETP.GE.AND P0, PT, R7, R8, PT ;  /* 0x000000080700720c */ /* 0x000fe20003f06270 */
[----:B------:R1:W3:Y:S01]  /*2b70*/  @P3 LDG.E.U8 R111, desc[UR16][R102.64] ;  /* 0x00000010666f3981 */ /* 0x0002e2000c1e1100 */
[----:B0-----:R-:W-:-:S03]  /*2b80*/  IADD3 R104, P1, R5, R144, RZ ;  /* 0x0000009005687210 */ /* 0x001fc60007f3e0ff */
[----:B------:R0:W3:Y:S01]  /*2b90*/  @P4 LDG.E.U8 R141, desc[UR16][R100.64] ;  /* 0x00000010648d4981 */ /* 0x0000e2000c1e1100 */
[----:B------:R-:W-:Y:S01]  /*2ba0*/  PRMT R148, RZ, 0x7610, R148 ;  /* 0x00007610ff947816 */ /* 0x000fe20000000094 */
[----:B------:R-:W-:Y:S01]  /*2bb0*/  IMAD.X R105, R3, 0x1, R128, P1 ;  /* 0x0000000103697824 */ /* 0x000fe200008e0680 */
[----:B------:R-:W-:Y:S01]  /*2bc0*/  PRMT R19, RZ, 0x7610, R19 ;  /* 0x00007610ff137816 */ /* 0x000fe20000000013 */
[----:B------:R-:W-:Y:S01]  /*2bd0*/  BAR.SYNC.DEFER_BLOCKING 0x0 ;  /* 0x0000000000007b1d */ /* 0x000fe20000010000 */
[C---:B-1----:R-:W-:Y:S02]  /*2be0*/  IADD3 R102, P2, R5.reuse, R142, RZ ;  /* 0x0000008e05667210 */ /* 0x042fe40007f5e0ff */
[----:B0-----:R-:W-:-:S03]  /*2bf0*/  IADD3 R100, P1, R5, R140, RZ ;  /* 0x0000008c05647210 */ /* 0x001fc60007f3e0ff */
[C---:B------:R-:W-:Y:S02]  /*2c00*/  IMAD.X R103, R3.reuse, 0x1, R124, P2 ;  /* 0x0000000103677824 */ /* 0x040fe400010e067c */
[----:B------:R-:W-:Y:S01]  /*2c10*/  IMAD.X R101, R3, 0x1, R120, P1 ;  /* 0x0000000103657824 */ /* 0x000fe200008e0678 */
[----:B------:R-:W-:Y:S01]  /*2c20*/  PRMT R150, RZ, 0x7610, R150 ;  /* 0x00007610ff967816 */ /* 0x000fe20000000096 */
[----:B------:R0:W3:Y:S04]  /*2c30*/  @!P0 LDG.E.U8 R148, desc[UR16][R104.64] ;  /* 0x0000001068948981 */ /* 0x0000e8000c1e1100 */
[----:B------:R1:W3:Y:S01]  /*2c40*/  @!P0 LDG.E.U8 R19, desc[UR16][R102.64] ;  /* 0x0000001066138981 */ /* 0x0002e2000c1e1100 */
[----:B------:R-:W-:-:S03]  /*2c50*/  PRMT R152, RZ, 0x7610, R152 ;  /* 0x00007610ff987816 */ /* 0x000fc60000000098 */
[----:B------:R1:W3:Y:S01]  /*2c60*/  @!P0 LDG.E.U8 R150, desc[UR16][R100.64] ;  /* 0x0000001064968981 */ /* 0x0002e2000c1e1100 */
[----:B0-----:R-:W-:-:S05]  /*2c70*/  IADD3 R104, P1, R5, R138, RZ ;  /* 0x0000008a05687210 */ /* 0x001fca0007f3e0ff */
[----:B------:R-:W-:Y:S01]  /*2c80*/  IMAD.X R105, R3, 0x1, R116, P1 ;  /* 0x0000000103697824 */ /* 0x000fe200008e0674 */
[----:B-1----:R-:W-:-:S05]  /*2c90*/  IADD3 R102, P1, R5, R136, RZ ;  /* 0x0000008805667210 */ /* 0x002fca0007f3e0ff */
[----:B------:R-:W-:Y:S01]  /*2ca0*/  IMAD.X R103, R3, 0x1, R112, P1 ;  /* 0x0000000103677824 */ /* 0x000fe200008e0670 */
[----:B------:R-:W-:Y:S02]  /*2cb0*/  IADD3 R100, P1, R5, R134, RZ ;  /* 0x0000008605647210 */ /* 0x000fe40007f3e0ff */
[----:B------:R-:W-:Y:S02]  /*2cc0*/  PRMT R21, RZ, 0x7610, R21 ;  /* 0x00007610ff157816 */ /* 0x000fe40000000015 */
[----:B------:R0:W3:Y:S01]  /*2cd0*/  @!P0 LDG.E.U8 R152, desc[UR16][R102.64] ;  /* 0x0000001066988981 */ /* 0x0000e2000c1e1100 */
[----:B------:R-:W-:Y:S01]  /*2ce0*/  IMAD.X R101, R3, 0x1, R108, P1 ;  /* 0x0000000103657824 */ /* 0x000fe200008e066c */
[----:B------:R-:W-:Y:S02]  /*2cf0*/  PRMT R23, RZ, 0x7610, R23 ;  /* 0x00007610ff177816 */ /* 0x000fe40000000017 */
[----:B------:R1:W3:Y:S04]  /*2d00*/  @!P0 LDG.E.U8 R21, desc[UR16][R104.64] ;  /* 0x0000001068158981 */ /* 0x0002e8000c1e1100 */
[----:B------:R1:W3:Y:S01]  /*2d10*/  @!P0 LDG.E.U8 R23, desc[UR16][R100.64] ;  /* 0x0000001064178981 */ /* 0x0002e2000c1e1100 */
[----:B0-----:R-:W-:-:S05]  /*2d20*/  IADD3 R102, P1, R5, R130, RZ ;  /* 0x0000008205667210 */ /* 0x001fca0007f3e0ff */
[----:B------:R-:W-:Y:S01]  /*2d30*/  IMAD.X R103, R3, 0x1, R96, P1 ;  /* 0x0000000103677824 */ /* 0x000fe200008e0660 */
[----:B-1----:R-:W-:-:S05]  /*2d40*/  IADD3 R104, P1, R5, R126, RZ ;  /* 0x0000007e05687210 */ /* 0x002fca0007f3e0ff */
[----:B------:R-:W-:Y:S01]  /*2d50*/  IMAD.X R105, R3, 0x1, R92, P1 ;  /* 0x0000000103697824 */ /* 0x000fe200008e065c */
[----:B------:R-:W-:Y:S02]  /*2d60*/  IADD3 R100, P1, R5, R122, RZ ;  /* 0x0000007a05647210 */ /* 0x000fe40007f3e0ff */
[----:B------:R-:W-:-:S03]  /*2d70*/  PRMT R156, RZ, 0x7610, R156 ;  /* 0x00007610ff9c7816 */ /* 0x000fc6000000009c */
[----:B------:R-:W-:Y:S01]  /*2d80*/  IMAD.X R101, R3, 0x1, R88, P1 ;  /* 0x0000000103657824 */ /* 0x000fe200008e0658 */
[----:B------:R-:W-:-:S04]  /*2d90*/  PRMT R154, RZ, 0x7610, R154 ;  /* 0x00007610ff9a7816 */ /* 0x000fc8000000009a */
[----:B------:R0:W3:Y:S01]  /*2da0*/  @!P0 LDG.E.U8 R156, desc[UR16][R100.64] ;  /* 0x00000010649c8981 */ /* 0x0000e2000c1e1100 */
[----:B------:R-:W-:-:S03]  /*2db0*/  PRMT R89, RZ, 0x7610, R89 ;  /* 0x00007610ff597816 */ /* 0x000fc60000000059 */
[----:B------:R1:W3:Y:S01]  /*2dc0*/  @!P0 LDG.E.U8 R154, desc[UR16][R102.64] ;  /* 0x00000010669a8981 */ /* 0x0002e2000c1e1100 */
[----:B------:R-:W-:-:S03]  /*2dd0*/  PRMT R91, RZ, 0x7610, R91 ;  /* 0x00007610ff5b7816 */ /* 0x000fc6000000005b */
[----:B------:R4:W3:Y:S01]  /*2de0*/  @!P0 LDG.E.U8 R89, desc[UR16][R104.64] ;  /* 0x0000001068598981 */ /* 0x0008e2000c1e1100 */
[----:B0-----:R-:W-:-:S05]  /*2df0*/  IADD3 R100, P1, R5, R118, RZ ;  /* 0x0000007605647210 */ /* 0x001fca0007f3e0ff */
[----:B------:R-:W-:Y:S01]  /*2e00*/  IMAD.X R101, R3, 0x1, R22, P1 ;  /* 0x0000000103657824 */ /* 0x000fe200008e0616 */
[----:B-1----:R-:W-:-:S04]  /*2e10*/  IADD3 R102, P1, R5, R114, RZ ;  /* 0x0000007205667210 */ /* 0x002fc80007f3e0ff */
[----:B------:R0:W3:Y:S01]  /*2e20*/  @!P0 LDG.E.U8 R91, desc[UR16][R100.64] ;  /* 0x00000010645b8981 */ /* 0x0000e2000c1e1100 */
[----:B------:R-:W-:Y:S01]  /*2e30*/  IMAD.X R103, R3, 0x1, R20, P1 ;  /* 0x0000000103677824 */ /* 0x000fe200008e0614 */
[----:B----4-:R-:W-:-:S05]  /*2e40*/  IADD3 R104, P1, R5, R110, RZ ;  /* 0x0000006e05687210 */ /* 0x010fca0007f3e0ff */
[----:B------:R-:W-:Y:S01]  /*2e50*/  IMAD.X R105, R3, 0x1, R18, P1 ;  /* 0x0000000103697824 */ /* 0x000fe200008e0612 */
[----:B0-----:R-:W-:Y:S02]  /*2e60*/  IADD3 R100, P1, R5, R98, RZ ;  /* 0x0000006205647210 */ /* 0x001fe40007f3e0ff */
[----:B------:R-:W-:-:S03]  /*2e70*/  PRMT R160, RZ, 0x7610, R160 ;  /* 0x00007610ffa07816 */ /* 0x000fc600000000a0 */
[----:B------:R-:W-:Y:S01]  /*2e80*/  IMAD.X R101, R3, 0x1, R16, P1 ;  /* 0x0000000103657824 */ /* 0x000fe200008e0610 */
[----:B------:R-:W-:-:S04]  /*2e90*/  PRMT R158, RZ, 0x7610, R158 ;  /* 0x00007610ff9e7816 */ /* 0x000fc8000000009e */
[----:B------:R0:W4:Y:S01]  /*2ea0*/  @!P0 LDG.E.U8 R160, desc[UR16][R100.64] ;  /* 0x0000001064a08981 */ /* 0x000122000c1e1100 */
[----:B------:R-:W-:-:S03]  /*2eb0*/  PRMT R93, RZ, 0x7610, R93 ;  /* 0x00007610ff5d7816 */ /* 0x000fc6000000005d */
[----:B------:R1:W4:Y:S04]  /*2ec0*/  @!P0 LDG.E.U8 R158, desc[UR16][R102.64] ;  /* 0x00000010669e8981 */ /* 0x000328000c1e1100 */
[----:B------:R2:W4:Y:S01]  /*2ed0*/  @!P0 LDG.E.U8 R93, desc[UR16][R104.64] ;  /* 0x00000010685d8981 */ /* 0x000522000c1e1100 */
[----:B0-----:R-:W-:-:S05]  /*2ee0*/  IADD3 R100, P1, R5, R94, RZ ;  /* 0x0000005e05647210 */ /* 0x001fca0007f3e0ff */
[----:B------:R-:W-:Y:S01]  /*2ef0*/  IMAD.X R101, R3, 0x1, R14, P1 ;  /* 0x0000000103657824 */ /* 0x000fe200008e060e */
[----:B-1----:R-:W-:-:S05]  /*2f00*/  IADD3 R102, P1, R5, R90, RZ ;  /* 0x0000005a05667210 */ /* 0x002fca0007f3e0ff */
[----:B------:R-:W-:Y:S01]  /*2f10*/  IMAD.X R103, R3, 0x1, R12, P1 ;  /* 0x0000000103677824 */ /* 0x000fe200008e060c */
[----:B--2---:R-:W-:Y:S02]  /*2f20*/  IADD3 R104, P1, R5, R4, RZ ;  /* 0x0000000405687210 */ /* 0x004fe40007f3e0ff */
[----:B------:R-:W-:Y:S02]  /*2f30*/  PRMT R162, RZ, 0x7610, R162 ;  /* 0x00007610ffa27816 */ /* 0x000fe400000000a2 */
[----:B------:R-:W-:Y:S01]  /*2f40*/  PRMT R95, RZ, 0x7610, R95 ;  /* 0x00007610ff5f7816 */ /* 0x000fe2000000005f */
[----:B------:R-:W-:Y:S01]  /*2f50*/  IMAD.X R105, R3, 0x1, R132, P1 ;  /* 0x0000000103697824 */ /* 0x000fe200008e0684 */
[----:B------:R-:W-:Y:S02]  /*2f60*/  PRMT R97, RZ, 0x7610, R97 ;  /* 0x00007610ff617816 */ /* 0x000fe40000000061 */
[----:B------:R-:W2:Y:S04]  /*2f70*/  @!P0 LDG.E.U8 R162, desc[UR16][R102.64] ;  /* 0x0000001066a28981 */ /* 0x000ea8000c1e1100 */
[----:B------:R3:W2:Y:S04]  /*2f80*/  @!P0 LDG.E.U8 R95, desc[UR16][R100.64] ;  /* 0x00000010645f8981 */ /* 0x0006a8000c1e1100 */
[----:B------:R0:W2:Y:S01]  /*2f90*/  @!P0 LDG.E.U8 R97, desc[UR16][R104.64] ;  /* 0x0000001068618981 */ /* 0x0000a2000c1e1100 */
[----:B------:R-:W-:-:S02]  /*2fa0*/  LOP3.LUT R99, R99, 0xffff, RZ, 0xc0, !PT ;  /* 0x0000ffff63637812 */ /* 0x000fc400078ec0ff */
[----:B------:R-:W-:Y:S02]  /*2fb0*/  LOP3.LUT R107, R107, 0xffff, RZ, 0xc0, !PT ;  /* 0x0000ffff6b6b7812 */ /* 0x000fe400078ec0ff */
[----:B-----5:R-:W-:Y:S02]  /*2fc0*/  LOP3.LUT R106, R106, 0xffff, RZ, 0xc0, !PT ;  /* 0x0000ffff6a6a7812 */ /* 0x020fe400078ec0ff */
[----:B---3--:R-:W-:Y:S02]  /*2fd0*/  LOP3.LUT R101, R113, 0xffff, RZ, 0xc0, !PT ;  /* 0x0000ffff71657812 */ /* 0x008fe400078ec0ff */
[----:B------:R-:W-:Y:S02]  /*2fe0*/  PRMT R100, R99, 0x3340, R107 ;  /* 0x0000334063647816 */ /* 0x000fe4000000006b */
[----:B------:R-:W-:Y:S02]  /*2ff0*/  PRMT R101, R101, 0x3340, R106 ;  /* 0x0000334065657816 */ /* 0x000fe4000000006a */
[----:B------:R-:W-:-:S02]  /*3000*/  LOP3.LUT R99, R125, 0xffff, RZ, 0xc0, !PT ;  /* 0x0000ffff7d637812 */ /* 0x000fc400078ec0ff */
[----:B0-----:R-:W-:Y:S02]  /*3010*/  LOP3.LUT R104, R163, 0xffff, RZ, 0xc0, !PT ;  /* 0x0000ffffa3687812 */ /* 0x001fe400078ec0ff */
[----:B------:R-:W-:Y:S02]  /*3020*/  LOP3.LUT R135, R135, 0xffff, RZ, 0xc0, !PT ;  /* 0x0000ffff87877812 */ /* 0x000fe400078ec0ff */
[----:B------:R-:W-:Y:S02]  /*3030*/  LOP3.LUT R106, R161, 0xffff, RZ, 0xc0, !PT ;  /* 0x0000ffffa16a7812 */ /* 0x000fe400078ec0ff */
[----:B------:R-:W-:Y:S02]  /*3040*/  PRMT R99, R99, 0x3340, R104 ;  /* 0x0000334063637816 */ /* 0x000fe40000000068 */
[----:B------:R-:W-:Y:S02]  /*3050*/  PRMT R104, R135, 0x3340, R106 ;  /* 0x0000334087687816 */ /* 0x000fe4000000006a */
[----:B------:R-:W-:-:S02]  /*3060*/  LOP3.LUT R102, R164, 0xffff, RZ, 0xc0, !PT ;  /* 0x0000ffffa4667812 */ /* 0x000fc400078ec0ff */
[----:B------:R-:W-:Y:S02]  /*3070*/  LOP3.LUT R103, R119, 0xffff, RZ, 0xc0, !PT ;  /* 0x0000ffff77677812 */ /* 0x000fe400078ec0ff */
[----:B------:R-:W-:Y:S02]  /*3080*/  LOP3.LUT R106, R159, 0xffff, RZ, 0xc0, !PT ;  /* 0x0000ffff9f6a7812 */ /* 0x000fe400078ec0ff */
[----:B------:R-:W-:Y:S02]  /*3090*/  LOP3.LUT R133, R133, 0xffff, RZ, 0xc0, !PT ;  /* 0x0000ffff85857812 */ /* 0x000fe400078ec0ff */
[----:B------:R-:W-:Y:S02]  /*30a0*/  LOP3.LUT R164, R157, 0xffff, RZ, 0xc0, !PT ;  /* 0x0000ffff9da47812 */ /* 0x000fe400078ec0ff */
[----:B------:R-:W-:Y:S02]  /*30b0*/  PRMT R103, R103, 0x3340, R106 ;  /* 0x0000334067677816 */ /* 0x000fe4000000006a */
[----:B------:R-:W-:-:S02]  /*30c0*/  LOP3.LUT R137, R137, 0xffff, RZ, 0xc0, !PT ;  /* 0x0000ffff89897812 */ /* 0x000fc400078ec0ff */
[----:B------:R-:W-:Y:S02]  /*30d0*/  PRMT R106, R133, 0x3340, R164 ;  /* 0x00003340856a7816 */ /* 0x000fe400000000a4 */
[----:B------:R-:W-:Y:S02]  /*30e0*/  LOP3.LUT R105, R121, 0xffff, RZ, 0xc0, !PT ;  /* 0x0000ffff79697812 */ /* 0x000fe400078ec0ff */
[----:B------:R-:W-:Y:S02]  /*30f0*/  LOP3.LUT R164, R155, 0xffff, RZ, 0xc0, !PT ;  /* 0x0000ffff9ba47812 */ /* 0x000fe400078ec0ff */
[----:B------:R-:W-:Y:S02]  /*3100*/  LOP3.LUT R131, R131, 0xffff, RZ, 0xc0, !PT ;  /* 0x0000ffff83837812 */ /* 0x000fe400078ec0ff */
[----:B------:R-:W-:Y:S02]  /*3110*/  LOP3.LUT R153, R153, 0xffff, RZ, 0xc0, !PT ;  /* 0x0000ffff99997812 */ /* 0x000fe400078ec0ff */
[----:B------:R-:W-:-:S02]  /*3120*/  LOP3.LUT R127, R127, 0xffff, RZ, 0xc0, !PT ;  /* 0x0000ffff7f7f7812 */ /* 0x000fc400078ec0ff */
[----:B------:R-:W-:Y:S02]  /*3130*/  LOP3.LUT R123, R123, 0xffff, RZ, 0xc0, !PT ;  /* 0x0000ffff7b7b7812 */ /* 0x000fe400078ec0ff */
[----:B------:R-:W-:Y:S02]  /*3140*/  LOP3.LUT R107, R115, 0xffff, RZ, 0xc0, !PT ;  /* 0x0000ffff736b7812 */ /* 0x000fe400078ec0ff */
[----:B------:R-:W-:Y:S02]  /*3150*/  PRMT R102, R137, 0x3340, R102 ;  /* 0x0000334089667816 */ /* 0x000fe40000000066 */
[----:B------:R-:W-:Y:S02]  /*3160*/  LOP3.LUT R151, R151, 0xffff, RZ, 0xc0, !PT ;  /* 0x0000ffff97977812 */ /* 0x000fe400078ec0ff */
[----:B------:R-:W-:Y:S02]  /*3170*/  PRMT R105, R105, 0x3340, R164 ;  /* 0x0000334069697816 */ /* 0x000fe400000000a4 */
[----:B------:R-:W-:-:S02]  /*3180*/  LOP3.LUT R109, R109, 0xffff, RZ, 0xc0, !PT ;  /* 0x0000ffff6d6d7812 */ /* 0x000fc400078ec0ff */
[----:B------:R-:W-:Y:S02]  /*3190*/  PRMT R164, R131, 0x3340, R153 ;  /* 0x0000334083a47816 */ /* 0x000fe40000000099 */
[----:B------:R-:W-:Y:S02]  /*31a0*/  PRMT R107, R107, 0x3340, R151 ;  /* 0x000033406b6b7816 */ /* 0x000fe40000000097 */
[----:B------:R-:W-:Y:S02]  /*31b0*/  PRMT R123, R127, 0x3340, R123 ;  /* 0x000033407f7b7816 */ /* 0x000fe4000000007b */
[----:B------:R-:W-:Y:S02]  /*31c0*/  LOP3.LUT R149, R149, 0xffff, RZ, 0xc0, !PT ;  /* 0x0000ffff95957812 */ /* 0x000fe400078ec0ff */
[----:B------:R-:W-:Y:S02]  /*31d0*/  PRMT R101, R101, 0x5410, R102 ;  /* 0x0000541065657816 */ /* 0x000fe40000000066 */
[----:B------:R-:W-:-:S02]  /*31e0*/  PRMT R109, R109, 0x3340, R149 ;  /* 0x000033406d6d7816 */ /* 0x000fc40000000095 */
[----:B------:R-:W-:Y:S02]  /*31f0*/  LOP3.LUT R129, R129, 0xffff, RZ, 0xc0, !PT ;  /* 0x0000ffff81817812 */ /* 0x000fe400078ec0ff */
[----:B------:R-:W-:Y:S02]  /*3200*/  LOP3.LUT R147, R147, 0xffff, RZ, 0xc0, !PT ;  /* 0x0000ffff93937812 */ /* 0x000fe400078ec0ff */
[----:B------:R-:W-:Y:S02]  /*3210*/  PRMT R102, R99, 0x5410, R104 ;  /* 0x0000541063667816 */ /* 0x000fe40000000068 */
[----:B------:R-:W-:Y:S02]  /*3220*/  PRMT R129, R129, 0x3340, R147 ;  /* 0x0000334081817816 */ /* 0x000fe40000000093 */
[----:B------:R-:W-:Y:S02]  /*3230*/  LOP3.LUT R139, R139, 0xffff, RZ, 0xc0, !PT ;  /* 0x0000ffff8b8b7812 */ /* 0x000fe400078ec0ff */
[----:B------:R-:W-:-:S02]  /*3240*/  PRMT R104, R105, 0x5410, R164 ;  /* 0x0000541069687816 */ /* 0x000fc400000000a4 */
[----:B------:R-:W-:Y:S02]  /*3250*/  LOP3.LUT R145, R145, 0xffff, RZ, 0xc0, !PT ;  /* 0x0000ffff91917812 */ /* 0x000fe400078ec0ff */
[----:B------:R-:W-:Y:S02]  /*3260*/  LOP3.LUT R117, R117, 0xffff, RZ, 0xc0, !PT ;  /* 0x0000ffff75757812 */ /* 0x000fe400078ec0ff */
[----:B------:R-:W-:Y:S02]  /*3270*/  PRMT R139, R139, 0x3340, R145 ;  /* 0x000033408b8b7816 */ /* 0x000fe40000000091 */
[----:B------:R-:W-:Y:S02]  /*3280*/  PRMT R103, R103, 0x5410, R106 ;  /* 0x0000541067677816 */ /* 0x000fe4000000006a */
[----:B------:R-:W-:-:S04]  /*3290*/  LOP3.LUT R143, R143, 0xffff, RZ, 0xc0, !PT ;  /* 0x0000ffff8f8f7812 */ /* 0x000fc800078ec0ff */
[----:B------:R-:W-:Y:S02]  /*32a0*/  PRMT R117, R117, 0x3340, R143 ;  /* 0x0000334075757816 */ /* 0x000fe4000000008f */
[----:B------:R-:W-:Y:S02]  /*32b0*/  LOP3.LUT R111, R111, 0xffff, RZ, 0xc0, !PT ;  /* 0x0000ffff6f6f7812 */ /* 0x000fe400078ec0ff */
[----:B------:R-:W-:-:S04]  /*32c0*/  LOP3.LUT R141, R141, 0xffff, RZ, 0xc0, !PT ;  /* 0x0000ffff8d8d7812 */ /* 0x000fc800078ec0ff */
[----:B------:R-:W-:Y:S02]  /*32d0*/  PRMT R111, R111, 0x3340, R141 ;  /* 0x000033406f6f7816 */ /* 0x000fe4000000008d */
[----:B------:R-:W-:Y:S02]  /*32e0*/  PRMT R105, R107, 0x5410, R109 ;  /* 0x000054106b697816 */ /* 0x000fe4000000006d */
[----:B------:R-:W-:Y:S02]  /*32f0*/  PRMT R100, R123, 0x5410, R100 ;  /* 0x000054107b647816 */ /* 0x000fe40000000064 */
[----:B------:R-:W-:Y:S02]  /*3300*/  PRMT R106, R129, 0x5410, R139 ;  /* 0x00005410816a7816 */ /* 0x000fe4000000008b */
[----:B------:R-:W-:Y:S01]  /*3310*/  PRMT R107, R117, 0x5410, R111 ;  /* 0x00005410756b7816 */ /* 0x000fe2000000006f */
[----:B------:R0:W-:Y:S04]  /*3320*/  STS.128 [R9+UR6], R100 ;  /* 0x0000006409007988 */ /* 0x0001e80008000c06 */
[----:B------:R1:W-:Y:S04]  /*3330*/  STS.128 [R2+UR6], R104 ;  /* 0x0000006802007988 */ /* 0x0003e80008000c06 */
[----:B------:R1:W-:Y:S04]  /*3340*/  STS.U8 [R17+UR6+0x1700], R148 ;  /* 0x0017009411007988 */ /* 0x0003e80008000006 */
[----:B------:R1:W-:Y:S04]  /*3350*/  STS.U8 [R17+UR6+0x1600], R150 ;  /* 0x0016009611007988 */ /* 0x0003e80008000006 */
[----:B------:R1:W-:Y:S04]  /*3360*/  STS.U8 [R17+UR6+0x1500], R152 ;  /* 0x0015009811007988 */ /* 0x0003e80008000006 */
[----:B------:R1:W-:Y:S04]  /*3370*/  STS.U8 [R17+UR6+0x1300], R156 ;  /* 0x0013009c11007988 */ /* 0x0003e80008000006 */
[----:B------:R1:W-:Y:S04]  /*3380*/  STS.U8 [R17+UR6+0x1400], R154 ;  /* 0x0014009a11007988 */ /* 0x0003e80008000006 */
[----:B----4-:R1:W-:Y:S04]  /*3390*/  STS.U8 [R17+UR6+0x1100], R160 ;  /* 0x001100a011007988 */ /* 0x0103e80008000006 */
[----:B------:R1:W-:Y:S04]  /*33a0*/  STS.U8 [R17+UR6+0x1200], R158 ;  /* 0x0012009e11007988 */ /* 0x0003e80008000006 */
[----:B--2---:R1:W-:Y:S04]  /*33b0*/  STS.U8 [R17+UR6+0x1000], R162 ;  /* 0x001000a211007988 */ /* 0x0043e80008000006 */
[----:B------:R1:W-:Y:S04]  /*33c0*/  STS.U8 [R6+UR6+0x1080], R95 ;  /* 0x0010805f06007988 */ /* 0x0003e80008000006 */
[----:B------:R1:W-:Y:S04]  /*33d0*/  STS.U8 [R6+UR6+0x1180], R93 ;  /* 0x0011805d06007988 */ /* 0x0003e80008000006 */
[----:B------:R1:W-:Y:S04]  /*33e0*/  STS.U8 [R6+UR6+0x1280], R91 ;  /* 0x0012805b06007988 */ /* 0x0003e80008000006 */
[----:B------:R1:W-:Y:S04]  /*33f0*/  STS.U8 [R6+UR6+0x1380], R89 ;  /* 0x0013805906007988 */ /* 0x0003e80008000006 */
[----:B------:R1:W-:Y:S04]  /*3400*/  STS.U8 [R6+UR6+0x1480], R23 ;  /* 0x0014801706007988 */ /* 0x0003e80008000006 */
[----:B------:R1:W-:Y:S04]  /*3410*/  STS.U8 [R6+UR6+0x1580], R21 ;  /* 0x0015801506007988 */ /* 0x0003e80008000006 */
[----:B------:R1:W-:Y:S04]  /*3420*/  STS.U8 [R6+UR6+0x1680], R19 ;  /* 0x0016801306007988 */ /* 0x0003e80008000006 */
[----:B------:R1:W-:Y:S01]  /*3430*/  STS.U8 [R6+UR6+0x1780], R97 ;  /* 0x0017806106007988 */ /* 0x0003e20008000006 */
[----:B------:R2:W-:Y:S06]  /*3440*/  MEMBAR.ALL.CTA ;  /* 0x0000000000007992 */ /* 0x0005ec0000008000 */
[----:B--2---:R-:W2:Y:S02]  /*3450*/  FENCE.VIEW.ASYNC.S ;  /* 0x00000000000073c6 */ /* 0x004ea40000000000 */
[----:B--2---:R-:W-:Y:S06]  /*3460*/  BAR.SYNC.DEFER_BLOCKING 0x0 ;  /* 0x0000000000007b1d */ /* 0x004fec0000010000 */
[----:B------:R-:W-:Y:S01]  /*3470*/  UMOV UR12, UR4 ;  /* 0x00000004000c7c82 */ /* 0x000fe20008000000 */
[----:B------:R-:W-:Y:S01]  /*3480*/  UMOV UR13, 0xc0000010 ;  /* 0xc0000010000d7882 */ /* 0x000fe20000000000 */
[----:B------:R-:W-:Y:S01]  /*3490*/  UMOV UR10, UR14 ;  /* 0x0000000e000a7c82 */ /* 0x000fe20008000000 */
[----:B------:R-:W-:Y:S01]  /*34a0*/  UMOV UR11, UR15 ;  /* 0x0000000f000b7c82 */ /* 0x000fe20008000000 */
[----:B------:R-:W-:-:S06]  /*34b0*/  WARPGROUP.ARRIVE ;  /* 0x00000000000079c5 */ /* 0x000fcc0000000000 */
[----:B------:R-:W-:Y:S04]  /*34c0*/  QGMMA.64x64x32.F32.E5M2.E5M2 R56, gdesc[UR12], R56 ;  /* 0x00e000000c3879f3 */ /* 0x000fe80008703838 */
[----:B------:R-:W-:Y:S01]  /*34d0*/  QGMMA.64x64x32.F32.E5M2.E5M2 R24, gdesc[UR8], R24, gsb0 ;  /* 0x00e00000081879f3 */ /* 0x000fe20008003818 */
[----:B------:R-:W-:Y:S01]  /*34e0*/  IADD3 R142, P1, R142, UR49, RZ ;  /* 0x000000318e8e7c10 */ /* 0x000fe2000ff3e0ff */
[----:B------:R-:W-:-:S03]  /*34f0*/  UIADD3 UR7, UR7, -0x1, URZ ;  /* 0xffffffff07077890 */ /* 0x000fc6000fffe03f */
[----:B------:R-:W-:Y:S02]  /*3500*/  IADD3.X R124, R124, UR51, RZ, P1, !PT ;  /* 0x000000337c7c7c10 */ /* 0x000fe40008ffe4ff */
[----:B------:R-:W-:Y:S01]  /*3510*/  IADD3 R122, P1, R122, UR49, RZ ;  /* 0x000000317a7a7c10 */ /* 0x000fe2000ff3e0ff */
[----:B0-----:R-:W-:Y:S01]  /*3520*/  IMAD.U32 R100, RZ, RZ, UR50 ;  /* 0x00000032ff647e24 */ /* 0x001fe2000f8e00ff */
[----:B------:R-:W-:Y:S02]  /*3530*/  IADD3 R10, P0, R10, UR50, RZ ;  /* 0x000000320a0a7c10 */ /* 0x000fe4000ff1e0ff */
[----:B------:R-:W-:Y:S02]  /*3540*/  IADD3 R4, P3, R4, UR49, RZ ;  /* 0x0000003104047c10 */ /* 0x000fe4000ff7e0ff */
[----:B------:R-:W-:Y:S02]  /*3550*/  IADD3 R144, P2, R144, UR49, RZ ;  /* 0x0000003190907c10 */ /* 0x000fe4000ff5e0ff */
[----:B------:R-:W-:-:S02]  /*3560*/  IADD3.X R88, R88, UR51, RZ, P1, !PT ;  /* 0x0000003358587c10 */ /* 0x000fc40008ffe4ff */
[----:B------:R-:W-:Y:S02]  /*3570*/  ISETP.NE.U32.AND P1, PT, RZ, UR7, PT ;  /* 0x00000007ff007c0c */ /* 0x000fe4000bf25070 */
[----:B------:R-:W-:Y:S02]  /*3580*/  LEA.HI.X.SX32 R11, R100, R11, 0x1, P0 ;  /* 0x0000000b640b7211 */ /* 0x000fe400000f0eff */
[----:B------:R-:W-:Y:S02]  /*3590*/  IADD3.X R132, R132, UR51, RZ, P3, !PT ;  /* 0x0000003384847c10 */ /* 0x000fe40009ffe4ff */
[----:B------:R-:W-:Y:S02]  /*35a0*/  IADD3.X R128, R128, UR51, RZ, P2, !PT ;  /* 0x0000003380807c10 */ /* 0x000fe400097fe4ff */
[----:B------:R-:W-:Y:S02]  /*35b0*/  IADD3 R140, P0, R140, UR49, RZ ;  /* 0x000000318c8c7c10 */ /* 0x000fe4000ff1e0ff */
[----:B------:R-:W-:-:S02]  /*35c0*/  IADD3 R138, P4, R138, UR49, RZ ;  /* 0x000000318a8a7c10 */ /* 0x000fc4000ff9e0ff */
[----:B------:R-:W-:Y:S02]  /*35d0*/  IADD3 R136, P6, R136, UR49, RZ ;  /* 0x0000003188887c10 */ /* 0x000fe4000ffde0ff */
[----:B------:R-:W-:Y:S02]  /*35e0*/  IADD3 R134, P5, R134, UR49, RZ ;  /* 0x0000003186867c10 */ /* 0x000fe4000ffbe0ff */
[----:B------:R-:W-:Y:S02]  /*35f0*/  IADD3 R130, P3, R130, UR49, RZ ;  /* 0x0000003182827c10 */ /* 0x000fe4000ff7e0ff */
[----:B------:R-:W-:Y:S02]  /*3600*/  IADD3 R126, P2, R126, UR49, RZ ;  /* 0x000000317e7e7c10 */ /* 0x000fe4000ff5e0ff */
[----:B------:R-:W-:Y:S02]  /*3610*/  IADD3.X R120, R120, UR51, RZ, P0, !PT ;  /* 0x0000003378787c10 */ /* 0x000fe400087fe4ff */
[----:B------:R-:W-:-:S02]  /*3620*/  IADD3.X R116, R116, UR51, RZ, P4, !PT ;  /* 0x0000003374747c10 */ /* 0x000fc4000a7fe4ff */
[----:B------:R-:W-:Y:S02]  /*3630*/  IADD3.X R112, R112, UR51, RZ, P6, !PT ;  /* 0x0000003370707c10 */ /* 0x000fe4000b7fe4ff */
[----:B------:R-:W-:Y:S02]  /*3640*/  IADD3.X R108, R108, UR51, RZ, P5, !PT ;  /* 0x000000336c6c7c10 */ /* 0x000fe4000affe4ff */
        /* <DEDUP_REMOVED lines=13> */
[----:B------:R-:W-:Y:S01]  /*3720*/  IADD3.X R12, R12, UR51, RZ, P2, !PT ;  /* 0x000000330c0c7c10 */ /* 0x000fe200097fe4ff */
[----:B------:R-:W-:Y:S01]  /*3730*/  VIADD R8, R8, 0xffffffe0 ;  /* 0xffffffe008087836 */ /* 0x000fe20000000000 */
[----:B------:R-:W-:Y:S02]  /*3740*/  WARPGROUP.DEPBAR.LE gsb0, 0x0 ;  /* 0x00008000000079c5 */ /* 0x000fe40000010000 */
[----:B-1----:R-:W-:Y:S05]  /*3750*/  @P1 BRA `(.L_x_1) ;  /* 0xffffffe800141947 */ /* 0x002fea000383ffff */
.L_x_0:
[----:B------:R-:W-:Y:S01]  /*3760*/  BAR.SYNC.DEFER_BLOCKING 0x0 ;  /* 0x0000000000007b1d */ /* 0x000fe20000010000 */
[C---:B------:R-:W-:Y:S01]  /*3770*/  IMAD.SHL.U32 R2, R0.reuse, 0x10, RZ ;  /* 0x0000001000027824 */ /* 0x040fe200078e00ff */
[----:B------:R-:W-:Y:S01]  /*3780*/  F2FP.SATFINITE.E5M2.F32.PACK_AB_MERGE_C R58, R59, R58, RZ ;  /* 0x0000003a3b3a723e */ /* 0x000fe200048060ff */
[----:B------:R-:W-:Y:S01]  /*3790*/  IMAD.SHL.U32 R0, R0, 0x40, RZ ;  /* 0x0000004000007824 */ /* 0x000fe200078e00ff */
[----:B------:R-:W-:Y:S01]  /*37a0*/  F2FP.SATFINITE.E5M2.F32.PACK_AB_MERGE_C R63, R63, R62, RZ ;  /* 0x0000003e3f3f723e */ /* 0x000fe200048060ff */
[C---:B------:R-:W-:Y:S01]  /*37b0*/  VIADD R5, R15.reuse, 0x1 ;  /* 0x000000010f057836 */ /* 0x040fe20000000000 */
[----:B------:R-:W-:Y:S01]  /*37c0*/  LOP3.LUT R2, R2, 0xf0, RZ, 0xc0, !PT ;  /* 0x000000f002027812 */ /* 0x000fe200078ec0ff */
[----:B------:R-:W-:Y:S01]  /*37d0*/  ULDC UR4, c[0x0][0x244] ;  /* 0x0000910000047ab9 */ /* 0x000fe20000000800 */
[----:B------:R-:W-:Y:S01]  /*37e0*/  LOP3.LUT R3, R0, 0x400, RZ, 0xc0, !PT ;  /* 0x0000040000037812 */ /* 0x000fe200078ec0ff */
[----:B------:R-:W-:Y:S01]  /*37f0*/  VIADD R0, R15, 0x4 ;  /* 0x000000040f007836 */ /* 0x000fe20000000000 */
[----:B------:R-:W-:Y:S01]  /*3800*/  F2FP.SATFINITE.E5M2.F32.PACK_AB_MERGE_C R56, R57, R56, RZ ;  /* 0x000000383938723e */ /* 0x000fe200048060ff */
[----:B------:R-:W-:Y:S01]  /*3810*/  VIADD R4, R15, 0x2 ;  /* 0x000000020f047836 */ /* 0x000fe20000000000 */
[----:B------:R-:W-:Y:S01]  /*3820*/  IADD3 R3, R3, UR6, R2 ;  /* 0x0000000603037c10 */ /* 0x000fe2000fffe002 */
[----:B------:R-:W-:Y:S01]  /*3830*/  VIADD R2, R15, 0x3 ;  /* 0x000000030f027836 */ /* 0x000fe20000000000 */
[----:B------:R-:W-:Y:S01]  /*3840*/  F2FP.SATFINITE.E5M2.F32.PACK_AB_MERGE_C R61, R61, R60, RZ ;  /* 0x0000003c3d3d723e */ /* 0x000fe200048060ff */
[----:B------:R-:W-:Y:S01]  /*3850*/  VIADD R14, R15, 0x5 ;  /* 0x000000050f0e7836 */ /* 0x000fe20000000000 */
[----:B------:R-:W-:Y:S01]  /*3860*/  F2FP.SATFINITE.E5M2.F32.PACK_AB_MERGE_C R24, R25, R24, RZ ;  /* 0x000000181918723e */ /* 0x000fe200048060ff */
[----:B------:R-:W-:Y:S01]  /*3870*/  IMAD R146, R146, 0x8, R3 ;  /* 0x0000000892927824 */ /* 0x000fe200078e0203 */
[----:B------:R-:W-:-:S02]  /*3880*/  F2FP.SATFINITE.E5M2.F32.PACK_AB_MERGE_C R26, R27, R26, RZ ;  /* 0x0000001a1b1a723e */ /* 0x000fc400048060ff */
[----:B------:R-:W-:Y:S02]  /*3890*/  F2FP.SATFINITE.E5M2.F32.PACK_AB_MERGE_C R29, R29, R28, RZ ;  /* 0x0000001c1d1d723e */ /* 0x000fe400048060ff */
[----:B------:R-:W-:Y:S02]  /*38a0*/  F2FP.SATFINITE.E5M2.F32.PACK_AB_MERGE_C R31, R31, R30, RZ ;  /* 0x0000001e1f1f723e */ /* 0x000fe400048060ff */
[----:B------:R-:W-:Y:S02]  /*38b0*/  PRMT R57, R58, 0x5410, R63 ;  /* 0x000054103a397816 */ /* 0x000fe4000000003f */
[----:B------:R-:W-:Y:S02]  /*38c0*/  PRMT R56, R56, 0x5410, R61 ;  /* 0x0000541038387816 */ /* 0x000fe4000000003d */
[----:B------:R-:W-:Y:S02]  /*38d0*/  PRMT R58, R24, 0x5410, R29 ;  /* 0x00005410183a7816 */ /* 0x000fe4000000001d */
[----:B------:R-:W-:-:S02]  /*38e0*/  PRMT R59, R26, 0x5410, R31 ;  /* 0x000054101a3b7816 */ /* 0x000fc4000000001f */
[----:B------:R-:W-:Y:S01]  /*38f0*/  LEA R3, R17, UR6, 0x4 ;  /* 0x0000000611037c11 */ /* 0x000fe2000f8e20ff */
[----:B------:R-:W-:Y:S01]  /*3900*/  ULDC.64 UR6, c[0x0][0x228] ;  /* 0x00008a0000067ab9 */ /* 0x000fe20000000a00 */
[----:B------:R-:W-:Y:S01]  /*3910*/  F2FP.SATFINITE.E5M2.F32.PACK_AB_MERGE_C R66, R67, R66, RZ ;  /* 0x000000424342723e */ /* 0x000fe200048060ff */
[----:B------:R-:W-:Y:S01]  /*3920*/  STSM.16.M88.4 [R146], R56 ;  /* 0x0000003892007844 */ /* 0x000fe20000000200 */
[----:B------:R-:W-:Y:S02]  /*3930*/  F2FP.SATFINITE.E5M2.F32.PACK_AB_MERGE_C R71, R71, R70, RZ ;  /* 0x000000464747723e */ /* 0x000fe400048060ff */
[----:B------:R-:W-:Y:S01]  /*3940*/  F2FP.SATFINITE.E5M2.F32.PACK_AB_MERGE_C R64, R65, R64, RZ ;  /* 0x000000404140723e */ /* 0x000fe200048060ff */
[----:B------:R-:W-:Y:S01]  /*3950*/  BAR.SYNC.DEFER_BLOCKING 0x0 ;  /* 0x0000000000007b1d */ /* 0x000fe20000010000 */
[----:B------:R-:W-:Y:S02]  /*3960*/  F2FP.SATFINITE.E5M2.F32.PACK_AB_MERGE_C R69, R69, R68, RZ ;  /* 0x000000444545723e */ /* 0x000fe400048060ff */
[----:B------:R-:W-:-:S02]  /*3970*/  F2FP.SATFINITE.E5M2.F32.PACK_AB_MERGE_C R32, R33, R32, RZ ;  /* 0x000000202120723e */ /* 0x000fc400048060ff */
[----:B------:R-:W-:Y:S02]  /*3980*/  F2FP.SATFINITE.E5M2.F32.PACK_AB_MERGE_C R34, R35, R34, RZ ;  /* 0x000000222322723e */ /* 0x000fe400048060ff */
[----:B------:R-:W-:Y:S02]  /*3990*/  F2FP.SATFINITE.E5M2.F32.PACK_AB_MERGE_C R37, R37, R36, RZ ;  /* 0x000000242525723e */ /* 0x000fe400048060ff */
[----:B------:R-:W-:Y:S02]  /*39a0*/  F2FP.SATFINITE.E5M2.F32.PACK_AB_MERGE_C R39, R39, R38, RZ ;  /* 0x000000262727723e */ /* 0x000fe400048060ff */
[----:B------:R-:W-:Y:S02]  /*39b0*/  PRMT R65, R66, 0x5410, R71 ;  /* 0x0000541042417816 */ /* 0x000fe40000000047 */
[----:B------:R-:W-:Y:S02]  /*39c0*/  PRMT R64, R64, 0x5410, R69 ;  /* 0x0000541040407816 */ /* 0x000fe40000000045 */
[----:B------:R-:W-:-:S02]  /*39d0*/  PRMT R66, R32, 0x5410, R37 ;  /* 0x0000541020427816 */ /* 0x000fc40000000025 */
[----:B------:R-:W-:Y:S02]  /*39e0*/  PRMT R67, R34, 0x5410, R39 ;  /* 0x0000541022437816 */ /* 0x000fe40000000027 */
[----:B------:R-:W-:Y:S02]  /*39f0*/  F2FP.SATFINITE.E5M2.F32.PACK_AB_MERGE_C R74, R75, R74, RZ ;  /* 0x0000004a4b4a723e */ /* 0x000fe400048060ff */
[----:B------:R-:W-:Y:S02]  /*3a00*/  F2FP.SATFINITE.E5M2.F32.PACK_AB_MERGE_C R79, R79, R78, RZ ;  /* 0x0000004e4f4f723e */ /* 0x000fe400048060ff */
[----:B------:R-:W-:Y:S01]  /*3a10*/  F2FP.SATFINITE.E5M2.F32.PACK_AB_MERGE_C R72, R73, R72, RZ ;  /* 0x000000484948723e */ /* 0x000fe200048060ff */
[----:B------:R-:W0:Y:S01]  /*3a20*/  LDS.128 R16, [R3] ;  /* 0x0000000003107984 */ /* 0x000e220000000c00 */
[----:B------:R-:W-:Y:S02]  /*3a30*/  F2FP.SATFINITE.E5M2.F32.PACK_AB_MERGE_C R77, R77, R76, RZ ;  /* 0x0000004c4d4d723e */ /* 0x000fe400048060ff */
[----:B------:R-:W-:Y:S01]  /*3a40*/  F2FP.SATFINITE.E5M2.F32.PACK_AB_MERGE_C R40, R41, R40, RZ ;  /* 0x000000282928723e */ /* 0x000fe200048060ff */
[----:B------:R-:W-:Y:S01]  /*3a50*/  BAR.SYNC.DEFER_BLOCKING 0x0 ;  /* 0x0000000000007b1d */ /* 0x000fe20000010000 */
[----:B------:R-:W-:-:S02]  /*3a60*/  F2FP.SATFINITE.E5M2.F32.PACK_AB_MERGE_C R42, R43, R42, RZ ;  /* 0x0000002a2b2a723e */ /* 0x000fc400048060ff */
[----:B------:R-:W-:Y:S02]  /*3a70*/  F2FP.SATFINITE.E5M2.F32.PACK_AB_MERGE_C R45, R45, R44, RZ ;  /* 0x0000002c2d2d723e */ /* 0x000fe400048060ff */
[----:B------:R-:W-:Y:S02]  /*3a80*/  F2FP.SATFINITE.E5M2.F32.PACK_AB_MERGE_C R47, R47, R46, RZ ;  /* 0x0000002e2f2f723e */ /* 0x000fe400048060ff */
[----:B------:R-:W-:Y:S02]  /*3a90*/  PRMT R73, R74, 0x5410, R79 ;  /* 0x000054104a497816 */ /* 0x000fe4000000004f */
[----:B------:R-:W-:Y:S02]  /*3aa0*/  PRMT R72, R72, 0x5410, R77 ;  /* 0x0000541048487816 */ /* 0x000fe4000000004d */
[----:B------:R-:W-:Y:S02]  /*3ab0*/  PRMT R74, R40, 0x5410, R45 ;  /* 0x00005410284a7816 */ /* 0x000fe4000000002d */
[----:B------:R-:W-:-:S02]  /*3ac0*/  PRMT R75, R42, 0x5410, R47 ;  /* 0x000054102a4b7816 */ /* 0x000fc4000000002f */
[----:B------:R-:W-:Y:S01]  /*3ad0*/  ISETP.GE.AND P0, PT, R13, UR6, PT ;  /* 0x000000060d007c0c */ /* 0x000fe2000bf06270 */
[----:B------:R-:W-:Y:S01]  /*3ae0*/  ULDC UR6, c[0x0][0x248] ;  /* 0x0000920000067ab9 */ /* 0x000fe20000000800 */
[----:B------:R-:W-:Y:S02]  /*3af0*/  F2FP.SATFINITE.E5M2.F32.PACK_AB_MERGE_C R82, R83, R82, RZ ;  /* 0x000000525352723e */ /* 0x000fe400048060ff */
[----:B------:R-:W-:Y:S01]  /*3b00*/  ISETP.LT.AND P4, PT, R0, UR7, !P0 ;  /* 0x0000000700007c0c */ /* 0x000fe2000c781270 */
[----:B------:R-:W-:Y:S01]  /*3b10*/  IMAD R0, R13, UR4, RZ ;  /* 0x000000040d007c24 */ /* 0x000fe2000f8e02ff */
[----:B------:R-:W-:Y:S01]  /*3b20*/  ISETP.LT.AND P2, PT, R5, UR7, !P0 ;  /* 0x0000000705007c0c */ /* 0x000fe2000c741270 */
[----:B------:R-:W-:Y:S01]  /*3b30*/  ULDC.64 UR4, c[0x0][0x220] ;  /* 0x0000880000047ab9 */ /* 0x000fe20000000a00 */
[----:B------:R-:W-:Y:S01]  /*3b40*/  ISETP.LT.AND P5, PT, R2, UR7, !P0 ;  /* 0x0000000702007c0c */ /* 0x000fe2000c7a1270 */
[----:B------:R-:W-:Y:S01]  /*3b50*/  STSM.16.M88.4 [R146], R64 ;  /* 0x0000004092007844 */ /* 0x000fe20000000200 */
[----:B------:R-:W-:Y:S01]  /*3b60*/  IMAD R5, R15, UR6, RZ ;  /* 0x000000060f057c24 */ /* 0x000fe2000f8e02ff */
[----:B------:R-:W-:Y:S01]  /*3b70*/  IADD3 R2, P3, R0, UR4, RZ ;  /* 0x0000000400027c10 */ /* 0x000fe2000ff7e0ff */
[----:B------:R-:W-:Y:S01]  /*3b80*/  BAR.SYNC.DEFER_BLOCKING 0x0 ;  /* 0x0000000000007b1d */ /* 0x000fe20000010000 */
[----:B------:R-:W-:Y:S01]  /*3b90*/  ISETP.LT.AND P1, PT, R4, UR7, !P0 ;  /* 0x0000000704007c0c */ /* 0x000fe2000c721270 */
[----:B------:R-:W-:Y:S01]  /*3ba0*/  VIADD R23, R5, UR6 ;  /* 0x0000000605177c36 */ /* 0x000fe20008000000 */
[----:B------:R-:W-:-:S02]  /*3bb0*/  LEA.HI.X.SX32 R0, R0, UR5, 0x1, P3 ;  /* 0x0000000500007c11 */ /* 0x000fc400098f0eff */
[----:B------:R-:W-:Y:S02]  /*3bc0*/  IADD3 R12, P6, R5, R2, RZ ;  /* 0x00000002050c7210 */ /* 0x000fe40007fde0ff */
[----:B------:R-:W-:Y:S02]  /*3bd0*/  F2FP.SATFINITE.E5M2.F32.PACK_AB_MERGE_C R87, R87, R86, RZ ;  /* 0x000000565757723e */ /* 0x000fe400048060ff */
[----:B------:R-:W-:Y:S02]  /*3be0*/  LEA.HI.X.SX32 R13, R5, R0, 0x1, P6 ;  /* 0x00000000050d7211 */ /* 0x000fe400030f0eff */
[----:B------:R-:W-:Y:S02]  /*3bf0*/  F2FP.SATFINITE.E5M2.F32.PACK_AB_MERGE_C R80, R81, R80, RZ ;  /* 0x000000505150723e */ /* 0x000fe400048060ff */
[----:B------:R-:W-:Y:S02]  /*3c00*/  F2FP.SATFINITE.E5M2.F32.PACK_AB_MERGE_C R85, R85, R84, RZ ;  /* 0x000000545555723e */ /* 0x000fe400048060ff */
[----:B------:R-:W-:-:S02]  /*3c10*/  F2FP.SATFINITE.E5M2.F32.PACK_AB_MERGE_C R48, R49, R48, RZ ;  /* 0x000000303130723e */ /* 0x000fc400048060ff */
[----:B------:R-:W-:Y:S02]  /*3c20*/  F2FP.SATFINITE.E5M2.F32.PACK_AB_MERGE_C R50, R51, R50, RZ ;  /* 0x000000323332723e */ /* 0x000fe400048060ff */
[----:B------:R-:W-:Y:S02]  /*3c30*/  F2FP.SATFINITE.E5M2.F32.PACK_AB_MERGE_C R53, R53, R52, RZ ;  /* 0x000000343535723e */ /* 0x000fe400048060ff */
[----:B------:R-:W-:Y:S02]  /*3c40*/  F2FP.SATFINITE.E5M2.F32.PACK_AB_MERGE_C R55, R55, R54, RZ ;  /* 0x000000363737723e */ /* 0x000fe400048060ff */
[----:B------:R-:W-:Y:S01]  /*3c50*/  PRMT R81, R82, 0x5410, R87 ;  /* 0x0000541052517816 */ /* 0x000fe20000000057 */
[----:B------:R-:W1:Y:S01]  /*3c60*/  LDS.128 R8, [R3] ;  /* 0x0000000003087984 */ /* 0x000e620000000c00 */
[----:B------:R-:W-:Y:S02]  /*3c70*/  PRMT R80, R80, 0x5410, R85 ;  /* 0x0000541050507816 */ /* 0x000fe40000000055 */
[----:B------:R-:W-:Y:S01]  /*3c80*/  PRMT R82, R48, 0x5410, R53 ;  /* 0x0000541030527816 */ /* 0x000fe20000000035 */
[----:B------:R-:W-:Y:S01]  /*3c90*/  BAR.SYNC.DEFER_BLOCKING 0x0 ;  /* 0x0000000000007b1d */ /* 0x000fe20000010000 */
[----:B------:R-:W-:-:S02]  /*3ca0*/  PRMT R83, R50, 0x5410, R55 ;  /* 0x0000541032537816 */ /* 0x000fc40000000037 */
[----:B------:R-:W-:Y:S02]  /*3cb0*/  IADD3 R20, P6, R23, R2, RZ ;  /* 0x0000000217147210 */ /* 0x000fe40007fde0ff */
[----:B------:R-:W-:Y:S02]  /*3cc0*/  ISETP.LT.AND P3, PT, R15, UR7, !P0 ;  /* 0x000000070f007c0c */ /* 0x000fe4000c761270 */
[C---:B------:R-:W-:Y:S01]  /*3cd0*/  LEA.HI.X.SX32 R21, R23.reuse, R0, 0x1, P6 ;  /* 0x0000000017157211 */ /* 0x040fe200030f0eff */
[----:B------:R-:W-:Y:S01]  /*3ce0*/  VIADD R23, R23, UR6 ;  /* 0x0000000617177c36 */ /* 0x000fe20008000000 */
[C---:B0-----:R-:W-:Y:S02]  /*3cf0*/  PRMT R27, R16.reuse, 0x7770, RZ ;  /* 0x00007770101b7816 */ /* 0x041fe400000000ff */
[----:B------:R-:W-:Y:S01]  /*3d00*/  PRMT R29, R16, 0x7771, RZ ;  /* 0x00007771101d7816 */ /* 0x000fe200000000ff */
[C---:B------:R-:W-:Y:S01]  /*3d10*/  VIADD R25, R23.reuse, UR6 ;  /* 0x0000000617197c36 */ /* 0x040fe20008000000 */
[----:B------:R-:W-:-:S02]  /*3d20*/  IADD3 R22, P6, R23, R2, RZ ;  /* 0x0000000217167210 */ /* 0x000fc40007fde0ff */
[----:B------:R-:W-:Y:S02]  /*3d30*/  PRMT R33, R17, 0x7770, RZ ;  /* 0x0000777011217816 */ /* 0x000fe400000000ff */
[----:B------:R-:W-:Y:S02]  /*3d40*/  LEA.HI.X.SX32 R23, R23, R0, 0x1, P6 ;  /* 0x0000000017177211 */ /* 0x000fe400030f0eff */
[----:B------:R-:W-:Y:S02]  /*3d50*/  PRMT R31, R17, 0x7771, RZ ;  /* 0x00007771111f7816 */ /* 0x000fe400000000ff */
[----:B------:R-:W-:Y:S01]  /*3d60*/  PRMT R35, R18, 0x7771, RZ ;  /* 0x0000777112237816 */ /* 0x000fe200000000ff */
[----:B------:R-:W-:Y:S01]  /*3d70*/  STSM.16.M88.4 [R146], R72 ;  /* 0x0000004892007844 */ /* 0x000fe20000000200 */
[----:B------:R-:W-:Y:S06]  /*3d80*/  BAR.SYNC.DEFER_BLOCKING 0x0 ;  /* 0x0000000000007b1d */ /* 0x000fec0000010000 */
[----:B------:R-:W0:Y:S02]  /*3d90*/  LDS.128 R4, [R3] ;  /* 0x0000000003047984 */ /* 0x000e240000000c00 */
[----:B------:R-:W-:Y:S06]  /*3da0*/  BAR.SYNC.DEFER_BLOCKING 0x0 ;  /* 0x0000000000007b1d */ /* 0x000fec0000010000 */
[----:B------:R-:W-:Y:S02]  /*3db0*/  STSM.16.M88.4 [R146], R80 ;  /* 0x0000005092007844 */ /* 0x000fe40000000200 */
[----:B------:R-:W-:Y:S06]  /*3dc0*/  BAR.SYNC.DEFER_BLOCKING 0x0 ;  /* 0x0000000000007b1d */ /* 0x000fec0000010000 */
[----:B------:R2:W-:Y:S01]  /*3dd0*/  @P3 STG.E.U8 desc[UR16][R12.64], R27 ;  /* 0x0000001b0c003986 */ /* 0x0005e2000c101110 */
[----:B------:R-:W-:Y:S01]  /*3de0*/  ISETP.LT.AND P3, PT, R14, UR7, !P0 ;  /* 0x000000070e007c0c */ /* 0x000fe2000c761270 */
[----:B------:R-:W-:-:S02]  /*3df0*/  VIADD R14, R15, 0x6 ;  /* 0x000000060f0e7836 */ /* 0x000fc40000000000 */
[----:B------:R3:W-:Y:S03]  /*3e00*/  @P2 STG.E.U8 desc[UR16][R20.64], R29 ;  /* 0x0000001d14002986 */ /* 0x0007e6000c101110 */
[----:B------:R-:W-:Y:S01]  /*3e10*/  ISETP.LT.AND P2, PT, R14, UR7, !P0 ;  /* 0x000000070e007c0c */ /* 0x000fe2000c741270 */
[----:B------:R4:W-:Y:S01]  /*3e20*/  @P1 STG.E.U8 desc[UR16][R22.64], R33 ;  /* 0x0000002116001986 */ /* 0x0009e2000c101110 */
[----:B------:R-:W-:Y:S01]  /*3e30*/  VIADD R14, R15, 0x7 ;  /* 0x000000070f0e7836 */ /* 0x000fe20000000000 */
[C---:B--2---:R-:W-:Y:S01]  /*3e40*/  IADD3 R12, P6, R25.reuse, R2, RZ ;  /* 0x00000002190c7210 */ /* 0x044fe20007fde0ff */
[----:B------:R-:W-:-:S03]  /*3e50*/  VIADD R27, R25, UR6 ;  /* 0x00000006191b7c36 */ /* 0x000fc60008000000 */
[----:B------:R-:W-:Y:S01]  /*3e60*/  ISETP.LT.AND P1, PT, R14, UR7, !P0 ;  /* 0x000000070e007c0c */ /* 0x000fe2000c721270 */
[----:B------:R-:W-:Y:S01]  /*3e70*/  VIADD R14, R15, 0x8 ;  /* 0x000000080f0e7836 */ /* 0x000fe20000000000 */
[----:B------:R-:W-:Y:S01]  /*3e80*/  LEA.HI.X.SX32 R13, R25, R0, 0x1, P6 ;  /* 0x00000000190d7211 */ /* 0x000fe200030f0eff */
[C---:B---3--:R-:W-:Y:S01]  /*3e90*/  VIADD R29, R27.reuse, UR6 ;  /* 0x000000061b1d7c36 */ /* 0x048fe20008000000 */
[----:B------:R-:W-:Y:S02]  /*3ea0*/  IADD3 R20, P6, R27, R2, RZ ;  /* 0x000000021b147210 */ /* 0x000fe40007fde0ff */
[----:B----4-:R-:W-:Y:S01]  /*3eb0*/  PRMT R33, R19, 0x7771, RZ ;  /* 0x0000777113217816 */ /* 0x010fe200000000ff */
[----:B------:R2:W-:Y:S01]  /*3ec0*/  @P5 STG.E.U8 desc[UR16][R12.64], R31 ;  /* 0x0000001f0c005986 */ /* 0x0005e2000c101110 */
[----:B------:R-:W-:Y:S02]  /*3ed0*/  LEA.HI.X.SX32 R21, R27, R0, 0x1, P6 ;  /* 0x000000001b157211 */ /* 0x000fe400030f0eff */
[----:B------:R-:W-:-:S02]  /*3ee0*/  IADD3 R24, P6, R29, R2, RZ ;  /* 0x000000021d187210 */ /* 0x000fc40007fde0ff */
[----:B------:R-:W-:Y:S02]  /*3ef0*/  PRMT R27, R18, 0x7770, RZ ;  /* 0x00007770121b7816 */ /* 0x000fe400000000ff */
[C---:B------:R-:W-:Y:S01]  /*3f00*/  LEA.HI.X.SX32 R25, R29.reuse, R0, 0x1, P6 ;  /* 0x000000001d197211 */ /* 0x040fe200030f0eff */
[----:B------:R-:W-:Y:S01]  /*3f10*/  VIADD R29, R29, UR6 ;  /* 0x000000061d1d7c36 */ /* 0x000fe20008000000 */
[----:B------:R-:W-:Y:S01]  /*3f20*/  ISETP.LT.AND P5, PT, R14, UR7, !P0 ;  /* 0x000000070e007c0c */ /* 0x000fe2000c7a1270 */
[----:B------:R3:W-:Y:S01]  /*3f30*/  @P4 STG.E.U8 desc[UR16][R20.64], R27 ;  /* 0x0000001b14004986 */ /* 0x0007e2000c101110 */
[----:B------:R-:W-:Y:S01]  /*3f40*/  VIADD R14, R15, 0x9 ;  /* 0x000000090f0e7836 */ /* 0x000fe20000000000 */
[----:B--2---:R-:W-:Y:S01]  /*3f50*/  PRMT R31, R19, 0x7770, RZ ;  /* 0x00007770131f7816 */ /* 0x004fe200000000ff */
[----:B------:R-:W-:Y:S01]  /*3f60*/  VIADD R13, R15, 0xa ;  /* 0x0000000a0f0d7836 */ /* 0x000fe20000000000 */
[C---:B------:R-:W-:Y:S01]  /*3f70*/  IADD3 R12, P6, R29.reuse, R2, RZ ;  /* 0x000000021d0c7210 */ /* 0x040fe20007fde0ff */
[----:B------:R-:W-:Y:S01]  /*3f80*/  VIADD R23, R29, UR6 ;  /* 0x000000061d177c36 */ /* 0x000fe20008000000 */
[----:B------:R2:W-:Y:S01]  /*3f90*/  @P3 STG.E.U8 desc[UR16][R24.64], R35 ;  /* 0x0000002318003986 */ /* 0x0005e2000c101110 */
[----:B------:R-:W-:Y:S01]  /*3fa0*/  ISETP.LT.AND P4, PT, R14, UR7, !P0 ;  /* 0x000000070e007c0c */ /* 0x000fe2000c781270 */
[----:B------:R-:W-:Y:S01]  /*3fb0*/  VIADD R14, R15, 0xb ;  /* 0x0000000b0f0e7836 */ /* 0x000fe20000000000 */
[----:B------:R-:W-:-:S02]  /*3fc0*/  ISETP.LT.AND P3, PT, R13, UR7, !P0 ;  /* 0x000000070d007c0c */ /* 0x000fc4000c761270 */
[----:B------:R-:W-:Y:S01]  /*3fd0*/  LEA.HI.X.SX32 R13, R29, R0, 0x1, P6 ;  /* 0x000000001d0d7211 */ /* 0x000fe200030f0eff */
[C---:B---3--:R-:W-:Y:S01]  /*3fe0*/  VIADD R27, R23.reuse, UR6 ;  /* 0x00000006171b7c36 */ /* 0x048fe20008000000 */
[----:B------:R-:W-:-:S03]  /*3ff0*/  IADD3 R20, P6, R23, R2, RZ ;  /* 0x0000000217147210 */ /* 0x000fc60007fde0ff */
[----:B------:R-:W-:Y:S01]  /*4000*/  VIADD R29, R27, UR6 ;  /* 0x000000061b1d7c36 */ /* 0x000fe20008000000 */
[----:B------:R-:W-:Y:S01]  /*4010*/  LEA.HI.X.SX32 R21, R23, R0, 0x1, P6 ;  /* 0x0000000017157211 */ /* 0x000fe200030f0eff */
[----:B------:R3:W-:Y:S01]  /*4020*/  @P2 STG.E.U8 desc[UR16][R12.64], R31 ;  /* 0x0000001f0c002986 */ /* 0x0007e2000c101110 */
[C---:B------:R-:W-:Y:S02]  /*4030*/  IADD3 R22, P6, R27.reuse, R2, RZ ;  /* 0x000000021b167210 */ /* 0x040fe40007fde0ff */
[----:B------:R-:W-:Y:S01]  /*4040*/  ISETP.LT.AND P2, PT, R14, UR7, !P0 ;  /* 0x000000070e007c0c */ /* 0x000fe2000c741270 */
[----:B------:R4:W-:Y:S01]  /*4050*/  @P1 STG.E.U8 desc[UR16][R20.64], R33 ;  /* 0x0000002114001986 */ /* 0x0009e2000c101110 */
[----:B------:R-:W-:Y:S01]  /*4060*/  LEA.HI.X.SX32 R23, R27, R0, 0x1, P6 ;  /* 0x000000001b177211 */ /* 0x000fe200030f0eff */
[----:B------:R-:W-:Y:S01]  /*4070*/  VIADD R14, R15, 0xc ;  /* 0x0000000c0f0e7836 */ /* 0x000fe20000000000 */
[----:B--2---:R-:W-:Y:S02]  /*4080*/  IADD3 R24, P6, R29, R2, RZ ;  /* 0x000000021d187210 */ /* 0x004fe40007fde0ff */
[----:B------:R-:W-:-:S02]  /*4090*/  PRMT R27, R16, 0x7772, RZ ;  /* 0x00007772101b7816 */ /* 0x000fc400000000ff */
[C---:B------:R-:W-:Y:S01]  /*40a0*/  LEA.HI.X.SX32 R25, R29.reuse, R0, 0x1, P6 ;  /* 0x000000001d197211 */ /* 0x040fe200030f0eff */
[----:B------:R-:W-:Y:S01]  /*40b0*/  VIADD R29, R29, UR6 ;  /* 0x000000061d1d7c36 */ /* 0x000fe20008000000 */
[----:B---3--:R-:W-:Y:S01]  /*40c0*/  PRMT R31, R16, 0x7773, RZ ;  /* 0x00007773101f7816 */ /* 0x008fe200000000ff */
[----:B------:R-:W-:Y:S01]  /*40d0*/  VIADD R13, R15, 0xe ;  /* 0x0000000e0f0d7836 */ /* 0x000fe20000000000 */
[----:B------:R2:W-:Y:S01]  /*40e0*/  @P5 STG.E.U8 desc[UR16][R22.64], R27 ;  /* 0x0000001b16005986 */ /* 0x0005e2000c101110 */
[C---:B----4-:R-:W-:Y:S01]  /*40f0*/  VIADD R21, R29.reuse, UR6 ;  /* 0x000000061d157c36 */ /* 0x050fe20008000000 */
[----:B------:R-:W-:Y:S02]  /*4100*/  IADD3 R12, P6, R29, R2, RZ ;  /* 0x000000021d0c7210 */ /* 0x000fe40007fde0ff */
[----:B------:R3:W-:Y:S01]  /*4110*/  @P4 STG.E.U8 desc[UR16][R24.64], R31 ;  /* 0x0000001f18004986 */ /* 0x0007e2000c101110 */
[----:B------:R-:W-:Y:S02]  /*4120*/  ISETP.LT.AND P4, PT, R13, UR7, !P0 ;  /* 0x000000070d007c0c */ /* 0x000fe4000c781270 */
[----:B------:R-:W-:-:S02]  /*4130*/  LEA.HI.X.SX32 R13, R29, R0, 0x1, P6 ;  /* 0x000000001d0d7211 */ /* 0x000fc400030f0eff */
[C---:B------:R-:W-:Y:S02]  /*4140*/  IADD3 R16, P6, R21.reuse, R2, RZ ;  /* 0x0000000215107210 */ /* 0x040fe40007fde0ff */
[----:B------:R-:W-:Y:S01]  /*4150*/  ISETP.LT.AND P1, PT, R14, UR7, !P0 ;  /* 0x000000070e007c0c */ /* 0x000fe2000c721270 */
[----:B--2---:R-:W-:Y:S01]  /*4160*/  VIADD R23, R21, UR6 ;  /* 0x0000000615177c36 */ /* 0x004fe20008000000 */
[----:B------:R-:W-:Y:S01]  /*4170*/  PRMT R29, R17, 0x7772, RZ ;  /* 0x00007772111d7816 */ /* 0x000fe200000000ff */
[----:B------:R-:W-:Y:S01]  /*4180*/  VIADD R14, R15, 0xd ;  /* 0x0000000d0f0e7836 */ /* 0x000fe20000000000 */
[----:B------:R-:W-:Y:S01]  /*4190*/  PRMT R27, R17, 0x7773, RZ ;  /* 0x00007773111b7816 */ /* 0x000fe200000000ff */
[----:B---3--:R-:W-:Y:S01]  /*41a0*/  VIADD R25, R23, UR6 ;  /* 0x0000000617197c36 */ /* 0x008fe20008000000 */
[----:B------:R-:W-:Y:S01]  /*41b0*/  LEA.HI.X.SX32 R17, R21, R0, 0x1, P6 ;  /* 0x0000000015117211 */ /* 0x000fe200030f0eff */
[----:B------:R2:W-:Y:S01]  /*41c0*/  @P3 STG.E.U8 desc[UR16][R12.64], R29 ;  /* 0x0000001d0c003986 */ /* 0x0005e2000c101110 */
[----:B------:R-:W-:-:S02]  /*41d0*/  IADD3 R20, P6, R23, R2, RZ ;  /* 0x0000000217147210 */ /* 0x000fc40007fde0ff */
[----:B------:R-:W-:Y:S01]  /*41e0*/  ISETP.LT.AND P5, PT, R14, UR7, !P0 ;  /* 0x000000070e007c0c */ /* 0x000fe2000c7a1270 */
[----:B------:R-:W-:Y:S01]  /*41f0*/  VIADD R14, R15, 0xf ;  /* 0x0000000f0f0e7836 */ /* 0x000fe20000000000 */
[----:B------:R-:W-:Y:S01]  /*4200*/  LEA.HI.X.SX32 R21, R23, R0, 0x1, P6 ;  /* 0x0000000017157211 */ /* 0x000fe200030f0eff */
[----:B------:R3:W-:Y:S01]  /*4210*/  @P2 STG.E.U8 desc[UR16][R16.64], R27 ;  /* 0x0000001b10002986 */ /* 0x0007e2000c101110 */
[C---:B------:R-:W-:Y:S02]  /*4220*/  IADD3 R22, P6, R25.reuse, R2, RZ ;  /* 0x0000000219167210 */ /* 0x040fe40007fde0ff */
[C---:B------:R-:W-:Y:S02]  /*4230*/  PRMT R31, R18.reuse, 0x7772, RZ ;  /* 0x00007772121f7816 */ /* 0x040fe400000000ff */
[C---:B------:R-:W-:Y:S01]  /*4240*/  LEA.HI.X.SX32 R23, R25.reuse, R0, 0x1, P6 ;  /* 0x0000000019177211 */ /* 0x040fe200030f0eff */
[----:B------:R-:W-:Y:S01]  /*4250*/  VIADD R25, R25, UR6 ;  /* 0x0000000619197c36 */ /* 0x000fe20008000000 */
[----:B--2---:R-:W-:Y:S01]  /*4260*/  PRMT R29, R18, 0x7773, RZ ;  /* 0x00007773121d7816 */ /* 0x004fe200000000ff */
[C---:B------:R-:W-:Y:S01]  /*4270*/  VIADD R13, R15.reuse, 0x12 ;  /* 0x000000120f0d7836 */ /* 0x040fe20000000000 */
[----:B------:R-:W-:Y:S01]  /*4280*/  @P1 STG.E.U8 desc[UR16][R20.64], R31 ;  /* 0x0000001f14001986 */ /* 0x000fe2000c101110 */
[----:B------:R-:W-:Y:S01]  /*4290*/  ISETP.LT.AND P3, PT, R14, UR7, !P0 ;  /* 0x000000070e007c0c */ /* 0x000fe2000c761270 */
[----:B------:R-:W-:Y:S01]  /*42a0*/  VIADD R14, R15, 0x10 ;  /* 0x000000100f0e7836 */ /* 0x000fe20000000000 */
[C---:B------:R-:W-:Y:S01]  /*42b0*/  IADD3 R12, P6, R25.reuse, R2, RZ ;  /* 0x00000002190c7210 */ /* 0x040fe20007fde0ff */
[----:B---3--:R-:W-:Y:S01]  /*42c0*/  VIADD R17, R25, UR6 ;  /* 0x0000000619117c36 */ /* 0x008fe20008000000 */
[----:B------:R2:W-:Y:S01]  /*42d0*/  @P5 STG.E.U8 desc[UR16][R22.64], R29 ;  /* 0x0000001d16005986 */ /* 0x0005e2000c101110 */
[----:B------:R-:W-:-:S02]  /*42e0*/  ISETP.LT.AND P5, PT, R13, UR7, !P0 ;  /* 0x000000070d007c0c */ /* 0x000fc4000c7a1270 */
[----:B------:R-:W-:Y:S02]  /*42f0*/  LEA.HI.X.SX32 R13, R25, R0, 0x1, P6 ;  /* 0x00000000190d7211 */ /* 0x000fe400030f0eff */
[C---:B------:R-:W-:Y:S02]  /*4300*/  PRMT R27, R19.reuse, 0x7773, RZ ;  /* 0x00007773131b7816 */ /* 0x040fe400000000ff */
[----:B------:R-:W-:Y:S01]  /*4310*/  PRMT R25, R19, 0x7772, RZ ;  /* 0x0000777213197816 */ /* 0x000fe200000000ff */
[C---:B------:R-:W-:Y:S01]  /*4320*/  VIADD R19, R17.reuse, UR6 ;  /* 0x0000000611137c36 */ /* 0x040fe20008000000 */
[----:B------:R-:W-:Y:S02]  /*4330*/  IADD3 R16, P6, R17, R2, RZ ;  /* 0x0000000211107210 */ /* 0x000fe40007fde0ff */
[----:B------:R-:W-:Y:S01]  /*4340*/  ISETP.LT.AND P2, PT, R14, UR7, !P0 ;  /* 0x000000070e007c0c */ /* 0x000fe2000c741270 */
[----:B------:R-:W-:Y:S01]  /*4350*/  VIADD R14, R15, 0x11 ;  /* 0x000000110f0e7836 */ /* 0x000fe20000000000 */
[----:B------:R-:W-:Y:S01]  /*4360*/  LEA.HI.X.SX32 R17, R17, R0, 0x1, P6 ;  /* 0x0000000011117211 */ /* 0x000fe200030f0eff */
[C---:B--2---:R-:W-:Y:S01]  /*4370*/  VIADD R23, R19.reuse, UR6 ;  /* 0x0000000613177c36 */ /* 0x044fe20008000000 */
[----:B------:R-:W-:Y:S01]  /*4380*/  IADD3 R18, P6, R19, R2, RZ ;  /* 0x0000000213127210 */ /* 0x000fe20007fde0ff */
[----:B------:R2:W-:Y:S01]  /*4390*/  @P4 STG.E.U8 desc[UR16][R12.64], R25 ;  /* 0x000000190c004986 */ /* 0x0005e2000c101110 */
[----:B------:R-:W-:Y:S01]  /*43a0*/  ISETP.LT.AND P1, PT, R14, UR7, !P0 ;  /* 0x000000070e007c0c */ /* 0x000fe2000c721270 */
[----:B------:R-:W-:Y:S01]  /*43b0*/  VIADD R14, R15, 0x13 ;  /* 0x000000130f0e7836 */ /* 0x000fe20000000000 */
[----:B------:R-:W-:Y:S01]  /*43c0*/  LEA.HI.X.SX32 R19, R19, R0, 0x1, P6 ;  /* 0x0000000013137211 */ /* 0x000fe200030f0eff */
[----:B------:R3:W-:Y:S01]  /*43d0*/  @P3 STG.E.U8 desc[UR16][R16.64], R27 ;  /* 0x0000001b10003986 */ /* 0x0007e2000c101110 */
[----:B------:R-:W-:-:S02]  /*43e0*/  IADD3 R20, P6, R23, R2, RZ ;  /* 0x0000000217147210 */ /* 0x000fc40007fde0ff */
[C---:B-1----:R-:W-:Y:S02]  /*43f0*/  PRMT R29, R8.reuse, 0x7770, RZ ;  /* 0x00007770081d7816 */ /* 0x042fe400000000ff */
[C---:B------:R-:W-:Y:S01]  /*4400*/  LEA.HI.X.SX32 R21, R23.reuse, R0, 0x1, P6 ;  /* 0x0000000017157211 */ /* 0x040fe200030f0eff */
[----:B------:R-:W-:Y:S01]  /*4410*/  VIADD R23, R23, UR6 ;  /* 0x0000000617177c36 */ /* 0x000fe20008000000 */
[----:B------:R-:W-:Y:S01]  /*4420*/  PRMT R31, R8, 0x7771, RZ ;  /* 0x00007771081f7816 */ /* 0x000fe200000000ff */
[C---:B--2---:R-:W-:Y:S01]  /*4430*/  VIADD R13, R15.reuse, 0x16 ;  /* 0x000000160f0d7836 */ /* 0x044fe20000000000 */
[----:B------:R1:W-:Y:S01]  /*4440*/  @P2 STG.E.U8 desc[UR16][R18.64], R29 ;  /* 0x0000001d12002986 */ /* 0x0003e2000c101110 */
[----:B------:R-:W-:Y:S01]  /*4450*/  ISETP.LT.AND P4, PT, R14, UR7, !P0 ;  /* 0x000000070e007c0c */ /* 0x000fe2000c781270 */
[----:B------:R-:W-:Y:S01]  /*4460*/  VIADD R14, R15, 0x14 ;  /* 0x000000140f0e7836 */ /* 0x000fe20000000000 */
[C---:B------:R-:W-:Y:S01]  /*4470*/  IADD3 R12, P6, R23.reuse, R2, RZ ;  /* 0x00000002170c7210 */ /* 0x040fe20007fde0ff */
[----:B---3--:R-:W-:Y:S01]  /*4480*/  VIADD R17, R23, UR6 ;  /* 0x0000000617117c36 */ /* 0x008fe20008000000 */
[----:B------:R2:W-:Y:S01]  /*4490*/  @P1 STG.E.U8 desc[UR16][R20.64], R31 ;  /* 0x0000001f14001986 */ /* 0x0005e2000c101110 */
[----:B------:R-:W-:-:S02]  /*44a0*/  ISETP.LT.AND P1, PT, R13, UR7, !P0 ;  /* 0x000000070d007c0c */ /* 0x000fc4000c721270 */
[----:B------:R-:W-:Y:S02]  /*44b0*/  LEA.HI.X.SX32 R13, R23, R0, 0x1, P6 ;  /* 0x00000000170d7211 */ /* 0x000fe400030f0eff */
[C---:B------:R-:W-:Y:S01]  /*44c0*/  IADD3 R16, P6, R17.reuse, R2, RZ ;  /* 0x0000000211107210 */ /* 0x040fe20007fde0ff */
[----:B-1----:R-:W-:Y:S01]  /*44d0*/  VIADD R19, R17, UR6 ;  /* 0x0000000611137c36 */ /* 0x002fe20008000000 */
[----:B------:R-:W-:Y:S01]  /*44e0*/  ISETP.LT.AND P3, PT, R14, UR7, !P0 ;  /* 0x000000070e007c0c */ /* 0x000fe2000c761270 */
[----:B------:R-:W-:Y:S01]  /*44f0*/  VIADD R14, R15, 0x15 ;  /* 0x000000150f0e7836 */ /* 0x000fe20000000000 */
[----:B------:R-:W-:Y:S01]  /*4500*/  LEA.HI.X.SX32 R17, R17, R0, 0x1, P6 ;  /* 0x0000000011117211 */ /* 0x000fe200030f0eff */
[C---:B------:R-:W-:Y:S01]  /*4510*/  VIADD R23, R19.reuse, UR6 ;  /* 0x0000000613177c36 */ /* 0x040fe20008000000 */
[----:B------:R-:W-:Y:S02]  /*4520*/  IADD3 R18, P6, R19, R2, RZ ;  /* 0x0000000213127210 */ /* 0x000fe40007fde0ff */
[----:B------:R-:W-:Y:S01]  /*4530*/  ISETP.LT.AND P2, PT, R14, UR7, !P0 ;  /* 0x000000070e007c0c */ /* 0x000fe2000c741270 */
[----:B------:R-:W-:Y:S01]  /*4540*/  VIADD R14, R15, 0x17 ;  /* 0x000000170f0e7836 */ /* 0x000fe20000000000 */
[----:B------:R-:W-:-:S02]  /*4550*/  LEA.HI.X.SX32 R19, R19, R0, 0x1, P6 ;  /* 0x0000000013137211 */ /* 0x000fc400030f0eff */
[----:B--2---:R-:W-:Y:S02]  /*4560*/  IADD3 R20, P6, R23, R2, RZ ;  /* 0x0000000217147210 */ /* 0x004fe40007fde0ff */
[C---:B------:R-:W-:Y:S02]  /*4570*/  PRMT R25, R9.reuse, 0x7770, RZ ;  /* 0x0000777009197816 */ /* 0x040fe400000000ff */
[----:B------:R-:W-:Y:S02]  /*4580*/  PRMT R29, R9, 0x7771, RZ ;  /* 0x00007771091d7816 */ /* 0x000fe400000000ff */
[C---:B------:R-:W-:Y:S01]  /*4590*/  LEA.HI.X.SX32 R21, R23.reuse, R0, 0x1, P6 ;  /* 0x0000000017157211 */ /* 0x040fe200030f0eff */
[----:B------:R-:W-:Y:S01]  /*45a0*/  VIADD R23, R23, UR6 ;  /* 0x0000000617177c36 */ /* 0x000fe20008000000 */
[----:B------:R1:W-:Y:S01]  /*45b0*/  @P5 STG.E.U8 desc[UR16][R12.64], R25 ;  /* 0x000000190c005986 */ /* 0x0003e2000c101110 */
[----:B------:R-:W-:Y:S02]  /*45c0*/  PRMT R27, R10, 0x7770, RZ ;  /* 0x000077700a1b7816 */ /* 0x000fe400000000ff */
[----:B------:R-:W-:Y:S01]  /*45d0*/  ISETP.LT.AND P5, PT, R14, UR7, !P0 ;  /* 0x000000070e007c0c */ /* 0x000fe2000c7a1270 */
[----:B------:R2:W-:Y:S01]  /*45e0*/  @P4 STG.E.U8 desc[UR16][R16.64], R29 ;  /* 0x0000001d10004986 */ /* 0x0005e2000c101110 */
[----:B------:R-:W-:-:S03]  /*45f0*/  VIADD R14, R15, 0x18 ;  /* 0x000000180f0e7836 */ /* 0x000fc60000000000 */
[----:B------:R3:W-:Y:S02]  /*4600*/  @P3 STG.E.U8 desc[UR16][R18.64], R27 ;  /* 0x0000001b12003986 */ /* 0x0007e4000c101110 */
[----:B------:R-:W-:Y:S01]  /*4610*/  ISETP.LT.AND P4, PT, R14, UR7, !P0 ;  /* 0x000000070e007c0c */ /* 0x000fe2000c781270 */
[C---:B------:R-:W-:Y:S01]  /*4620*/  VIADD R14, R15.reuse, 0x19 ;  /* 0x000000190f0e7836 */ /* 0x040fe20000000000 */
[----:B-1----:R-:W-:Y:S01]  /*4630*/  PRMT R25, R10, 0x7771, RZ ;  /* 0x000077710a197816 */ /* 0x002fe200000000ff */
[----:B------:R-:W-:Y:S01]  /*4640*/  VIADD R13, R15, 0x1a ;  /* 0x0000001a0f0d7836 */ /* 0x000fe20000000000 */
[C---:B------:R-:W-:Y:S01]  /*4650*/  IADD3 R12, P6, R23.reuse, R2, RZ ;  /* 0x00000002170c7210 */ /* 0x040fe20007fde0ff */
[----:B--2---:R-:W-:Y:S02]  /*4660*/  VIADD R17, R23, UR6 ;  /* 0x0000000617117c36 */ /* 0x004fe40008000000 */
[----:B------:R1:W-:Y:S01]  /*4670*/  @P2 STG.E.U8 desc[UR16][R20.64], R25 ;  /* 0x0000001914002986 */ /* 0x0003e2000c101110 */
[----:B------:R-:W-:-:S02]  /*4680*/  ISETP.LT.AND P2, PT, R13, UR7, !P0 ;  /* 0x000000070d007c0c */ /* 0x000fc4000c741270 */
[----:B------:R-:W-:Y:S01]  /*4690*/  LEA.HI.X.SX32 R13, R23, R0, 0x1, P6 ;  /* 0x00000000170d7211 */ /* 0x000fe200030f0eff */
[C---:B---3--:R-:W-:Y:S01]  /*46a0*/  VIADD R19, R17.reuse, UR6 ;  /* 0x0000000611137c36 */ /* 0x048fe20008000000 */
[----:B------:R-:W-:Y:S02]  /*46b0*/  IADD3 R16, P6, R17, R2, RZ ;  /* 0x0000000211107210 */ /* 0x000fe40007fde0ff */
[----:B------:R-:W-:Y:S01]  /*46c0*/  ISETP.LT.AND P3, PT, R14, UR7, !P0 ;  /* 0x000000070e007c0c */ /* 0x000fe2000c761270 */
[----:B------:R-:W-:Y:S01]  /*46d0*/  VIADD R23, R19, UR6 ;  /* 0x0000000613177c36 */ /* 0x000fe20008000000 */
[----:B------:R-:W-:Y:S01]  /*46e0*/  LEA.HI.X.SX32 R17, R17, R0, 0x1, P6 ;  /* 0x0000000011117211 */ /* 0x000fe200030f0eff */
[----:B------:R-:W-:Y:S01]  /*46f0*/  VIADD R14, R15, 0x1b ;  /* 0x0000001b0f0e7836 */ /* 0x000fe20000000000 */
[----:B------:R-:W-:Y:S02]  /*4700*/  IADD3 R18, P6, R19, R2, RZ ;  /* 0x0000000213127210 */ /* 0x000fe40007fde0ff */
[----:B------:R-:W-:-:S02]  /*4710*/  PRMT R27, R11, 0x7770, RZ ;  /* 0x000077700b1b7816 */ /* 0x000fc400000000ff */
[----:B------:R-:W-:Y:S02]  /*4720*/  LEA.HI.X.SX32 R19, R19, R0, 0x1, P6 ;  /* 0x0000000013137211 */ /* 0x000fe400030f0eff */
[----:B-1----:R-:W-:Y:S01]  /*4730*/  IADD3 R20, P6, R23, R2, RZ ;  /* 0x0000000217147210 */ /* 0x002fe20007fde0ff */
[----:B------:R1:W-:Y:S01]  /*4740*/  @P1 STG.E.U8 desc[UR16][R12.64], R27 ;  /* 0x0000001b0c001986 */ /* 0x0003e2000c101110 */
[----:B------:R-:W-:Y:S02]  /*4750*/  PRMT R29, R11, 0x7771, RZ ;  /* 0x000077710b1d7816 */ /* 0x000fe400000000ff */
[C---:B------:R-:W-:Y:S01]  /*4760*/  LEA.HI.X.SX32 R21, R23.reuse, R0, 0x1, P6 ;  /* 0x0000000017157211 */ /* 0x040fe200030f0eff */
[----:B------:R-:W-:Y:S01]  /*4770*/  VIADD R23, R23, UR6 ;  /* 0x0000000617177c36 */ /* 0x000fe20008000000 */
[----:B------:R-:W-:Y:S01]  /*4780*/  PRMT R25, R8, 0x7772, RZ ;  /* 0x0000777208197816 */ /* 0x000fe200000000ff */
[----:B------:R2:W-:Y:S01]  /*4790*/  @P5 STG.E.U8 desc[UR16][R16.64], R29 ;  /* 0x0000001d10005986 */ /* 0x0005e2000c101110 */
[----:B------:R-:W-:Y:S01]  /*47a0*/  ISETP.LT.AND P1, PT, R14, UR7, !P0 ;  /* 0x000000070e007c0c */ /* 0x000fe2000c721270 */
[----:B------:R-:W-:-:S02]  /*47b0*/  VIADD R14, R15, 0x1c ;  /* 0x0000001c0f0e7836 */ /* 0x000fc40000000000 */
[----:B------:R3:W-:Y:S01]  /*47c0*/  @P4 STG.E.U8 desc[UR16][R18.64], R25 ;  /* 0x0000001912004986 */ /* 0x0007e2000c101110 */
[----:B-1----:R-:W-:Y:S01]  /*47d0*/  PRMT R27, R8, 0x7773, RZ ;  /* 0x00007773081b7816 */ /* 0x002fe200000000ff */
[----:B------:R-:W-:Y:S01]  /*47e0*/  VIADD R8, R15, 0x1e ;  /* 0x0000001e0f087836 */ /* 0x000fe20000000000 */
[C---:B------:R-:W-:Y:S02]  /*47f0*/  IADD3 R12, P6, R23.reuse, R2, RZ ;  /* 0x00000002170c7210 */ /* 0x040fe40007fde0ff */
[----:B------:R-:W-:Y:S01]  /*4800*/  ISETP.LT.AND P5, PT, R14, UR7, !P0 ;  /* 0x000000070e007c0c */ /* 0x000fe2000c7a1270 */
[----:B------:R1:W-:Y:S01]  /*4810*/  @P3 STG.E.U8 desc[UR16][R20.64], R27 ;  /* 0x0000001b14003986 */ /* 0x0003e2000c101110 */
[----:B--2---:R-:W-:Y:S01]  /*4820*/  VIADD R17, R23, UR6 ;  /* 0x0000000617117c36 */ /* 0x004fe20008000000 */
[----:B------:R-:W-:Y:S01]  /*4830*/  ISETP.LT.AND P3, PT, R8, UR7, !P0 ;  /* 0x0000000708007c0c */ /* 0x000fe2000c761270 */
[----:B------:R-:W-:Y:S01]  /*4840*/  VIADD R14, R15, 0x1d ;  /* 0x0000001d0f0e7836 */ /* 0x000fe20000000000 */
[----:B------:R-:W-:Y:S01]  /*4850*/  LEA.HI.X.SX32 R13, R23, R0, 0x1, P6 ;  /* 0x00000000170d7211 */ /* 0x000fe200030f0eff */
[C---:B---3--:R-:W-:Y:S01]  /*4860*/  VIADD R19, R17.reuse, UR6 ;  /* 0x0000000611137c36 */ /* 0x048fe20008000000 */
[----:B------:R-:W-:-:S02]  /*4870*/  IADD3 R8, P6, R17, R2, RZ ;  /* 0x0000000211087210 */ /* 0x000fc40007fde0ff */
[C---:B------:R-:W-:Y:S02]  /*4880*/  PRMT R25, R9.reuse, 0x7772, RZ ;  /* 0x0000777209197816 */ /* 0x040fe400000000ff */
[----:B------:R-:W-:Y:S02]  /*4890*/  PRMT R23, R9, 0x7773, RZ ;  /* 0x0000777309177816 */ /* 0x000fe400000000ff */
[----:B------:R-:W-:Y:S01]  /*48a0*/  LEA.HI.X.SX32 R9, R17, R0, 0x1, P6 ;  /* 0x0000000011097211 */ /* 0x000fe200030f0eff */
[C---:B-1----:R-:W-:Y:S01]  /*48b0*/  VIADD R21, R19.reuse, UR6 ;  /* 0x0000000613157c36 */ /* 0x042fe20008000000 */
[----:B------:R-:W-:Y:S01]  /*48c0*/  IADD3 R16, P6, R19, R2, RZ ;  /* 0x0000000213107210 */ /* 0x000fe20007fde0ff */
[----:B------:R1:W-:Y:S01]  /*48d0*/  @P2 STG.E.U8 desc[UR16][R12.64], R25 ;  /* 0x000000190c002986 */ /* 0x0003e2000c101110 */
[----:B------:R-:W-:Y:S01]  /*48e0*/  ISETP.LT.AND P4, PT, R14, UR7, !P0 ;  /* 0x000000070e007c0c */ /* 0x000fe2000c781270 */
[----:B------:R-:W-:Y:S01]  /*48f0*/  VIADD R14, R15, 0x1f ;  /* 0x0000001f0f0e7836 */ /* 0x000fe20000000000 */
[----:B------:R-:W-:Y:S01]  /*4900*/  LEA.HI.X.SX32 R17, R19, R0, 0x1, P6 ;  /* 0x0000000013117211 */ /* 0x000fe200030f0eff */
[----:B------:R2:W-:Y:S01]  /*4910*/  @P1 STG.E.U8 desc[UR16][R8.64], R23 ;  /* 0x0000001708001986 */ /* 0x0005e2000c101110 */
[----:B------:R-:W-:-:S02]  /*4920*/  IADD3 R18, P6, R21, R2, RZ ;  /* 0x0000000215127210 */ /* 0x000fc40007fde0ff */
[----:B------:R-:W-:Y:S02]  /*4930*/  PRMT R27, R10, 0x7772, RZ ;  /* 0x000077720a1b7816 */ /* 0x000fe400000000ff */
[C---:B------:R-:W-:Y:S01]  /*4940*/  LEA.HI.X.SX32 R19, R21.reuse, R0, 0x1, P6 ;  /* 0x0000000015137211 */ /* 0x040fe200030f0eff */
[----:B------:R-:W-:Y:S01]  /*4950*/  VIADD R21, R21, UR6 ;  /* 0x0000000615157c36 */ /* 0x000fe20008000000 */
[----:B------:R-:W-:Y:S01]  /*4960*/  ISETP.LT.AND P2, PT, R14, UR7, !P0 ;  /* 0x000000070e007c0c */ /* 0x000fe2000c741270 */
[----:B------:R3:W-:Y:S01]  /*4970*/  @P5 STG.E.U8 desc[UR16][R16.64], R27 ;  /* 0x0000001b10005986 */ /* 0x0007e2000c101110 */
[----:B-1----:R-:W-:Y:S01]  /*4980*/  PRMT R25, R10, 0x7773, RZ ;  /* 0x000077730a197816 */ /* 0x002fe200000000ff */
[----:B------:R-:W-:Y:S02]  /*4990*/  VIADD R13, R21, UR6 ;  /* 0x00000006150d7c36 */ /* 0x000fe40008000000 */
[----:B--2---:R-:W-:Y:S01]  /*49a0*/  VIADD R9, R15, 0x22 ;  /* 0x000000220f097836 */ /* 0x004fe20000000000 */
[----:B------:R-:W-:Y:S01]  /*49b0*/  IADD3 R8, P6, R21, R2, RZ ;  /* 0x0000000215087210 */ /* 0x000fe20007fde0ff */
[----:B------:R1:W-:Y:S01]  /*49c0*/  @P4 STG.E.U8 desc[UR16][R18.64], R25 ;  /* 0x0000001912004986 */ /* 0x0003e2000c101110 */
[----:B------:R-:W-:Y:S01]  /*49d0*/  VIADD R12, R15, 0x23 ;  /* 0x000000230f0c7836 */ /* 0x000fe20000000000 */
[----:B------:R-:W-:Y:S01]  /*49e0*/  PRMT R23, R11, 0x7773, RZ ;  /* 0x000077730b177816 */ /* 0x000fe200000000ff */
[----:B------:R-:W-:Y:S01]  /*49f0*/  VIADD R14, R15, 0x20 ;  /* 0x000000200f0e7836 */ /* 0x000fe20000000000 */
[----:B------:R-:W-:-:S02]  /*4a00*/  ISETP.LT.AND P4, PT, R9, UR7, !P0 ;  /* 0x0000000709007c0c */ /* 0x000fc4000c781270 */
[----:B------:R-:W-:Y:S01]  /*4a10*/  LEA.HI.X.SX32 R9, R21, R0, 0x1, P6 ;  /* 0x0000000015097211 */ /* 0x000fe200030f0eff */
[----:B---3--:R-:W-:Y:S01]  /*4a20*/  VIADD R17, R13, UR6 ;  /* 0x000000060d117c36 */ /* 0x008fe20008000000 */
[----:B------:R-:W-:Y:S02]  /*4a30*/  PRMT R21, R11, 0x7772, RZ ;  /* 0x000077720b157816 */ /* 0x000fe400000000ff */
[C---:B------:R-:W-:Y:S02]  /*4a40*/  IADD3 R10, P6, R13.reuse, R2, RZ ;  /* 0x000000020d0a7210 */ /* 0x040fe40007fde0ff */
[----:B------:R-:W-:Y:S01]  /*4a50*/  ISETP.LT.AND P1, PT, R14, UR7, !P0 ;  /* 0x000000070e007c0c */ /* 0x000fe2000c721270 */
[----:B------:R2:W-:Y:S01]  /*4a60*/  @P3 STG.E.U8 desc[UR16][R8.64], R21 ;  /* 0x0000001508003986 */ /* 0x0005e2000c101110 */
[----:B------:R-:W-:Y:S01]  /*4a70*/  LEA.HI.X.SX32 R11, R13, R0, 0x1, P6 ;  /* 0x000000000d0b7211 */ /* 0x000fe200030f0eff */
[----:B------:R-:W-:Y:S01]  /*4a80*/  VIADD R14, R15, 0x21 ;  /* 0x000000210f0e7836 */ /* 0x000fe20000000000 */
[----:B------:R-:W-:-:S02]  /*4a90*/  ISETP.LT.AND P3, PT, R12, UR7, !P0 ;  /* 0x000000070c007c0c */ /* 0x000fc4000c761270 */
[C---:B------:R-:W-:Y:S01]  /*4aa0*/  IADD3 R12, P6, R17.reuse, R2, RZ ;  /* 0x00000002110c7210 */ /* 0x040fe20007fde0ff */
[----:B------:R3:W-:Y:S01]  /*4ab0*/  @P2 STG.E.U8 desc[UR16][R10.64], R23 ;  /* 0x000000170a002986 */ /* 0x0007e2000c101110 */
[----:B0-----:R-:W-:Y:S02]  /*4ac0*/  PRMT R27, R4, 0x7770, RZ ;  /* 0x00007770041b7816 */ /* 0x001fe400000000ff */
[C---:B------:R-:W-:Y:S01]  /*4ad0*/  LEA.HI.X.SX32 R13, R17.reuse, R0, 0x1, P6 ;  /* 0x00000000110d7211 */ /* 0x040fe200030f0eff */
[----:B------:R-:W-:Y:S01]  /*4ae0*/  VIADD R17, R17, UR6 ;  /* 0x0000000611117c36 */ /* 0x000fe20008000000 */
[----:B------:R-:W-:Y:S01]  /*4af0*/  ISETP.LT.AND P5, PT, R14, UR7, !P0 ;  /* 0x000000070e007c0c */ /* 0x000fe2000c7a1270 */
[----:B------:R-:W-:Y:S01]  /*4b00*/  VIADD R14, R15, 0x24 ;  /* 0x000000240f0e7836 */ /* 0x000fe20000000000 */
[----:B-1----:R-:W-:Y:S01]  /*4b10*/  PRMT R25, R5, 0x7770, RZ ;  /* 0x0000777005197816 */ /* 0x002fe200000000ff */
[C---:B------:R-:W-:Y:S01]  /*4b20*/  VIADD R19, R17.reuse, UR6 ;  /* 0x0000000611137c36 */ /* 0x040fe20008000000 */
[----:B--2---:R-:W-:Y:S01]  /*4b30*/  IADD3 R8, P6, R17, R2, RZ ;  /* 0x0000000211087210 */ /* 0x004fe20007fde0ff */
[----:B------:R0:W-:Y:S01]  /*4b40*/  @P1 STG.E.U8 desc[UR16][R12.64], R27 ;  /* 0x0000001b0c001986 */ /* 0x0001e2000c101110 */
[----:B------:R-:W-:Y:S01]  /*4b50*/  ISETP.LT.AND P2, PT, R14, UR7, !P0 ;  /* 0x000000070e007c0c */ /* 0x000fe2000c741270 */
[----:B------:R-:W-:Y:S01]  /*4b60*/  VIADD R14, R15, 0x25 ;  /* 0x000000250f0e7836 */ /* 0x000fe20000000000 */
[----:B------:R-:W-:Y:S01]  /*4b70*/  LEA.HI.X.SX32 R9, R17, R0, 0x1, P6 ;  /* 0x0000000011097211 */ /* 0x000fe200030f0eff */
[C---:B------:R-:W-:Y:S01]  /*4b80*/  VIADD R17, R19.reuse, UR6 ;  /* 0x0000000613117c36 */ /* 0x040fe20008000000 */
[----:B---3--:R-:W-:-:S02]  /*4b90*/  IADD3 R10, P6, R19, R2, RZ ;  /* 0x00000002130a7210 */ /* 0x008fc40007fde0ff */
[----:B------:R-:W-:Y:S02]  /*4ba0*/  PRMT R23, R4, 0x7771, RZ ;  /* 0x0000777104177816 */ /* 0x000fe400000000ff */
[----:B------:R-:W-:Y:S01]  /*4bb0*/  LEA.HI.X.SX32 R11, R19, R0, 0x1, P6 ;  /* 0x00000000130b7211 */ /* 0x000fe200030f0eff */
[----:B------:R-:W-:Y:S01]  /*4bc0*/  VIADD R19, R17, UR6 ;  /* 0x0000000611137c36 */ /* 0x000fe20008000000 */
[----:B------:R-:W-:Y:S01]  /*4bd0*/  PRMT R21, R5, 0x7771, RZ ;  /* 0x0000777105157816 */ /* 0x000fe200000000ff */
[----:B------:R1:W-:Y:S01]  /*4be0*/  @P5 STG.E.U8 desc[UR16][R8.64], R23 ;  /* 0x0000001708005986 */ /* 0x0003e2000c101110 */
[C---:B0-----:R-:W-:Y:S02]  /*4bf0*/  IADD3 R12, P6, R17.reuse, R2, RZ ;  /* 0x00000002110c7210 */ /* 0x041fe40007fde0ff */
[----:B------:R-:W-:Y:S01]  /*4c00*/  ISETP.LT.AND P1, PT, R14, UR7, !P0 ;  /* 0x000000070e007c0c */ /* 0x000fe2000c721270 */
[----:B------:R0:W-:Y:S01]  /*4c10*/  @P4 STG.E.U8 desc[UR16][R10.64], R25 ;  /* 0x000000190a004986 */ /* 0x0001e2000c101110 */
[----:B------:R-:W-:Y:S01]  /*4c20*/  LEA.HI.X.SX32 R13, R17, R0, 0x1, P6 ;  /* 0x00000000110d7211 */ /* 0x000fe200030f0eff */
[----:B------:R-:W-:Y:S01]  /*4c30*/  VIADD R14, R15, 0x26 ;  /* 0x000000260f0e7836 */ /* 0x000fe20000000000 */
[----:B------:R-:W-:-:S02]  /*4c40*/  IADD3 R16, P6, R19, R2, RZ ;  /* 0x0000000213107210 */ /* 0x000fc40007fde0ff */
[----:B------:R-:W-:Y:S01]  /*4c50*/  PRMT R27, R4, 0x7773, RZ ;  /* 0x00007773041b7816 */ /* 0x000fe200000000ff */
[----:B------:R2:W-:Y:S01]  /*4c60*/  @P3 STG.E.U8 desc[UR16][R12.64], R21 ;  /* 0x000000150c003986 */ /* 0x0005e2000c101110 */
[C---:B------:R-:W-:Y:S01]  /*4c70*/  LEA.HI.X.SX32 R17, R19.reuse, R0, 0x1, P6 ;  /* 0x0000000013117211 */ /* 0x040fe200030f0eff */
[----:B------:R-:W-:Y:S01]  /*4c80*/  VIADD R19, R19, UR6 ;  /* 0x0000000613137c36 */ /* 0x000fe20008000000 */
[----:B-1----:R-:W-:Y:S01]  /*4c90*/  PRMT R23, R6, 0x7770, RZ ;  /* 0x0000777006177816 */ /* 0x002fe200000000ff */
[----:B------:R-:W-:Y:S01]  /*4ca0*/  VIADD R9, R15, 0x29 ;  /* 0x000000290f097836 */ /* 0x000fe20000000000 */
[----:B------:R-:W-:Y:S01]  /*4cb0*/  ISETP.LT.AND P5, PT, R14, UR7, !P0 ;  /* 0x000000070e007c0c */ /* 0x000fe2000c7a1270 */
[C---:B0-----:R-:W-:Y:S01]  /*4cc0*/  VIADD R11, R19.reuse, UR6 ;  /* 0x00000006130b7c36 */ /* 0x041fe20008000000 */
[----:B------:R-:W-:Y:S01]  /*4cd0*/  IADD3 R8, P6, R19, R2, RZ ;  /* 0x0000000213087210 */ /* 0x000fe20007fde0ff */
[----:B------:R0:W-:Y:S01]  /*4ce0*/  @P2 STG.E.U8 desc[UR16][R16.64], R23 ;  /* 0x0000001710002986 */ /* 0x0001e2000c101110 */
[----:B------:R-:W-:Y:S01]  /*4cf0*/  ISETP.LT.AND P2, PT, R9, UR7, !P0 ;  /* 0x0000000709007c0c */ /* 0x000fe2000c741270 */
[----:B------:R-:W-:Y:S01]  /*4d00*/  VIADD R14, R15, 0x27 ;  /* 0x000000270f0e7836 */ /* 0x000fe20000000000 */
[----:B------:R-:W-:Y:S01]  /*4d10*/  LEA.HI.X.SX32 R9, R19, R0, 0x1, P6 ;  /* 0x0000000013097211 */ /* 0x000fe200030f0eff */
[C---:B--2---:R-:W-:Y:S01]  /*4d20*/  VIADD R13, R11.reuse, UR6 ;  /* 0x000000060b0d7c36 */ /* 0x044fe20008000000 */
[----:B------:R-:W-:-:S02]  /*4d30*/  IADD3 R10, P6, R11, R2, RZ ;  /* 0x000000020b0a7210 */ /* 0x000fc40007fde0ff */
[----:B------:R-:W-:Y:S01]  /*4d40*/  ISETP.LT.AND P4, PT, R14, UR7, !P0 ;  /* 0x000000070e007c0c */ /* 0x000fe2000c781270 */
[----:B------:R-:W-:Y:S01]  /*4d50*/  VIADD R19, R13, UR6 ;  /* 0x000000060d137c36 */ /* 0x000fe20008000000 */
[----:B------:R-:W-:Y:S01]  /*4d60*/  LEA.HI.X.SX32 R11, R11, R0, 0x1, P6 ;  /* 0x000000000b0b7211 */ /* 0x000fe200030f0eff */
[----:B------:R-:W-:Y:S01]  /*4d70*/  VIADD R14, R15, 0x28 ;  /* 0x000000280f0e7836 */ /* 0x000fe20000000000 */
[C---:B------:R-:W-:Y:S02]  /*4d80*/  IADD3 R12, P6, R13.reuse, R2, RZ ;  /* 0x000000020d0c7210 */ /* 0x040fe40007fde0ff */
[----:B------:R-:W-:Y:S02]  /*4d90*/  PRMT R21, R6, 0x7771, RZ ;  /* 0x0000777106157816 */ /* 0x000fe400000000ff */
[----:B------:R-:W-:Y:S02]  /*4da0*/  LEA.HI.X.SX32 R13, R13, R0, 0x1, P6 ;  /* 0x000000000d0d7211 */ /* 0x000fe400030f0eff */
[----:B0-----:R-:W-:Y:S01]  /*4db0*/  IADD3 R16, P6, R19, R2, RZ ;  /* 0x0000000213107210 */ /* 0x001fe20007fde0ff */
[----:B------:R0:W-:Y:S01]  /*4dc0*/  @P1 STG.E.U8 desc[UR16][R8.64], R21 ;  /* 0x0000001508001986 */ /* 0x0001e2000c101110 */
[----:B------:R-:W-:Y:S01]  /*4dd0*/  ISETP.LT.AND P3, PT, R14, UR7, !P0 ;  /* 0x000000070e007c0c */ /* 0x000fe2000c761270 */
[----:B------:R-:W-:Y:S01]  /*4de0*/  VIADD R14, R15, 0x2a ;  /* 0x0000002a0f0e7836 */ /* 0x000fe20000000000 */
[C---:B------:R-:W-:Y:S01]  /*4df0*/  LEA.HI.X.SX32 R17, R19.reuse, R0, 0x1, P6 ;  /* 0x0000000013117211 */ /* 0x040fe200030f0eff */
[----:B------:R-:W-:Y:S01]  /*4e00*/  VIADD R19, R19, UR6 ;  /* 0x0000000613137c36 */ /* 0x000fe20008000000 */
[----:B------:R-:W-:-:S02]  /*4e10*/  PRMT R25, R7, 0x7770, RZ ;  /* 0x0000777007197816 */ /* 0x000fc400000000ff */
[----:B------:R-:W-:Y:S02]  /*4e20*/  PRMT R23, R7, 0x7771, RZ ;  /* 0x0000777107177816 */ /* 0x000fe400000000ff */
[C---:B------:R-:W-:Y:S01]  /*4e30*/  IADD3 R18, P6, R19.reuse, R2, RZ ;  /* 0x0000000213127210 */ /* 0x040fe20007fde0ff */
[----:B------:R1:W-:Y:S01]  /*4e40*/  @P5 STG.E.U8 desc[UR16][R10.64], R25 ;  /* 0x000000190a005986 */ /* 0x0003e2000c101110 */
[----:B------:R-:W-:Y:S01]  /*4e50*/  ISETP.LT.AND P1, PT, R14, UR7, !P0 ;  /* 0x000000070e007c0c */ /* 0x000fe2000c721270 */
[----:B0-----:R-:W-:Y:S01]  /*4e60*/  VIADD R9, R19, UR6 ;  /* 0x0000000613097c36 */ /* 0x001fe20008000000 */
[----:B------:R-:W-:Y:S01]  /*4e70*/  PRMT R21, R4, 0x7772, RZ ;  /* 0x0000777204157816 */ /* 0x000fe200000000ff */
[----:B------:R-:W-:Y:S01]  /*4e80*/  VIADD R8, R15, 0x2d ;  /* 0x0000002d0f087836 */ /* 0x000fe20000000000 */
[----:B------:R0:W-:Y:S01]  /*4e90*/  @P4 STG.E.U8 desc[UR16][R12.64], R23 ;  /* 0x000000170c004986 */ /* 0x0001e2000c101110 */
[----:B------:R-:W-:Y:S01]  /*4ea0*/  LEA.HI.X.SX32 R19, R19, R0, 0x1, P6 ;  /* 0x0000000013137211 */ /* 0x000fe200030f0eff */
[----:B------:R-:W-:-:S02]  /*4eb0*/  VIADD R14, R15, 0x2b ;  /* 0x0000002b0f0e7836 */ /* 0x000fc40000000000 */
[----:B------:R2:W-:Y:S01]  /*4ec0*/  @P3 STG.E.U8 desc[UR16][R16.64], R21 ;  /* 0x0000001510003986 */ /* 0x0005e2000c101110 */
[----:B------:R-:W-:Y:S01]  /*4ed0*/  ISETP.LT.AND P3, PT, R8, UR7, !P0 ;  /* 0x0000000708007c0c */ /* 0x000fe2000c761270 */
[----:B------:R-:W-:Y:S01]  /*4ee0*/  VIADD R8, R15, 0x2e ;  /* 0x0000002e0f087836 */ /* 0x000fe20000000000 */
[----:B-1----:R-:W-:Y:S01]  /*4ef0*/  PRMT R25, R5, 0x7772, RZ ;  /* 0x0000777205197816 */ /* 0x002fe200000000ff */
[----:B------:R-:W-:Y:S01]  /*4f00*/  VIADD R11, R9, UR6 ;  /* 0x00000006090b7c36 */ /* 0x000fe20008000000 */
[----:B------:R1:W-:Y:S01]  /*4f10*/  @P2 STG.E.U8 desc[UR16][R18.64], R27 ;  /* 0x0000001b12002986 */ /* 0x0003e2000c101110 */
[----:B------:R-:W-:Y:S01]  /*4f20*/  VIADD R4, R15, 0x2f ;  /* 0x0000002f0f047836 */ /* 0x000fe20000000000 */
[----:B------:R-:W-:Y:S02]  /*4f30*/  ISETP.LT.AND P2, PT, R8, UR7, !P0 ;  /* 0x0000000708007c0c */ /* 0x000fe4000c741270 */
[----:B0-----:R-:W-:Y:S02]  /*4f40*/  IADD3 R12, P6, R9, R2, RZ ;  /* 0x00000002090c7210 */ /* 0x001fe40007fde0ff */
[----:B------:R-:W-:Y:S01]  /*4f50*/  ISETP.LT.AND P5, PT, R14, UR7, !P0 ;  /* 0x000000070e007c0c */ /* 0x000fe2000c7a1270 */
[----:B--2---:R-:W-:Y:S01]  /*4f60*/  VIADD R21, R11, UR6 ;  /* 0x000000060b157c36 */ /* 0x004fe20008000000 */
[----:B------:R-:W-:Y:S01]  /*4f70*/  LEA.HI.X.SX32 R13, R9, R0, 0x1, P6 ;  /* 0x00000000090d7211 */ /* 0x000fe200030f0eff */
[----:B------:R-:W-:Y:S01]  /*4f80*/  VIADD R14, R15, 0x2c ;  /* 0x0000002c0f0e7836 */ /* 0x000fe20000000000 */
[----:B------:R-:W-:Y:S01]  /*4f90*/  IADD3 R16, P6, R11, R2, RZ ;  /* 0x000000020b107210 */ /* 0x000fe20007fde0ff */
[----:B-1----:R-:W-:-:S02]  /*4fa0*/  VIADD R19, R21, UR6 ;  /* 0x0000000615137c36 */ /* 0x002fc40008000000 */
[----:B------:R0:W-:Y:S01]  /*4fb0*/  @P1 STG.E.U8 desc[UR16][R12.64], R25 ;  /* 0x000000190c001986 */ /* 0x0001e2000c101110 */
[----:B------:R-:W-:Y:S02]  /*4fc0*/  LEA.HI.X.SX32 R17, R11, R0, 0x1, P6 ;  /* 0x000000000b117211 */ /* 0x000fe400030f0eff */
[----:B------:R-:W-:Y:S01]  /*4fd0*/  ISETP.LT.AND P1, PT, R4, UR7, !P0 ;  /* 0x0000000704007c0c */ /* 0x000fe2000c721270 */
[----:B------:R1:W2:Y:S01]  /*4fe0*/  LDS.128 R8, [R3] ;  /* 0x0000000003087984 */ /* 0x0002a20000000c00 */
[----:B------:R-:W-:Y:S02]  /*4ff0*/  IADD3 R4, P6, R21, R2, RZ ;  /* 0x0000000215047210 */ /* 0x000fe40007fde0ff */
[----:B------:R-:W-:Y:S02]  /*5000*/  PRMT R23, R5, 0x7773, RZ ;  /* 0x0000777305177816 */ /* 0x000fe400000000ff */
[----:B------:R-:W-:Y:S02]  /*5010*/  LEA.HI.X.SX32 R5, R21, R0, 0x1, P6 ;  /* 0x0000000015057211 */ /* 0x000fe400030f0eff */
[----:B------:R-:W-:Y:S01]  /*5020*/  ISETP.LT.AND P4, PT, R14, UR7, !P0 ;  /* 0x000000070e007c0c */ /* 0x000fe2000c781270 */
[----:B------:R3:W-:Y:S01]  /*5030*/  @P5 STG.E.U8 desc[UR16][R16.64], R23 ;  /* 0x0000001710005986 */ /* 0x0007e2000c101110 */
[----:B0-----:R-:W-:Y:S01]  /*5040*/  IADD3 R12, P6, R19, R2, RZ ;  /* 0x00000002130c7210 */ /* 0x001fe20007fde0ff */
[C---:B-1----:R-:W-:Y:S01]  /*5050*/  VIADD R3, R15.reuse, 0x32 ;  /* 0x000000320f037836 */ /* 0x042fe20000000000 */
[C---:B------:R-:W-:Y:S01]  /*5060*/  PRMT R25, R6.reuse, 0x7772, RZ ;  /* 0x0000777206197816 */ /* 0x040fe200000000ff */
[----:B------:R-:W-:Y:S01]  /*5070*/  VIADD R14, R15, 0x30 ;  /* 0x000000300f0e7836 */ /* 0x000fe20000000000 */
[C---:B------:R-:W-:Y:S01]  /*5080*/  LEA.HI.X.SX32 R13, R19.reuse, R0, 0x1, P6 ;  /* 0x00000000130d7211 */ /* 0x040fe200030f0eff */
[----:B------:R-:W-:Y:S01]  /*5090*/  VIADD R19, R19, UR6 ;  /* 0x0000000613137c36 */ /* 0x000fe20008000000 */
[----:B------:R-:W-:-:S02]  /*50a0*/  PRMT R27, R6, 0x7773, RZ ;  /* 0x00007773061b7816 */ /* 0x000fc400000000ff */
[----:B------:R-:W-:Y:S01]  /*50b0*/  ISETP.LT.AND P5, PT, R14, UR7, !P0 ;  /* 0x000000070e007c0c */ /* 0x000fe2000c7a1270 */
[C---:B------:R-:W-:Y:S01]  /*50c0*/  VIADD R21, R19.reuse, UR6 ;  /* 0x0000000613157c36 */ /* 0x040fe20008000000 */
[----:B---3--:R-:W-:Y:S01]  /*50d0*/  IADD3 R16, P6, R19, R2, RZ ;  /* 0x0000000213107210 */ /* 0x008fe20007fde0ff */
[----:B------:R0:W-:Y:S01]  /*50e0*/  @P4 STG.E.U8 desc[UR16][R4.64], R25 ;  /* 0x0000001904004986 */ /* 0x0001e2000c101110 */
[----:B------:R-:W-:Y:S01]  /*50f0*/  PRMT R23, R7, 0x7773, RZ ;  /* 0x0000777307177816 */ /* 0x000fe200000000ff */
[----:B------:R-:W-:Y:S01]  /*5100*/  VIADD R14, R15, 0x31 ;  /* 0x000000310f0e7836 */ /* 0x000fe20000000000 */
[----:B------:R-:W-:Y:S01]  /*5110*/  LEA.HI.X.SX32 R17, R19, R0, 0x1, P6 ;  /* 0x0000000013117211 */ /* 0x000fe200030f0eff */
[----:B------:R1:W-:Y:S01]  /*5120*/  @P3 STG.E.U8 desc[UR16][R12.64], R27 ;  /* 0x0000001b0c003986 */ /* 0x0003e2000c101110 */
[----:B------:R-:W-:Y:S01]  /*5130*/  ISETP.LT.AND P3, PT, R3, UR7, !P0 ;  /* 0x0000000703007c0c */ /* 0x000fe2000c761270 */
[----:B------:R-:W-:Y:S01]  /*5140*/  VIADD R3, R15, 0x33 ;  /* 0x000000330f037836 */ /* 0x000fe20000000000 */
[----:B------:R-:W-:-:S02]  /*5150*/  ISETP.LT.AND P4, PT, R14, UR7, !P0 ;  /* 0x000000070e007c0c */ /* 0x000fc4000c781270 */
[----:B0-----:R-:W-:Y:S01]  /*5160*/  PRMT R25, R7, 0x7772, RZ ;  /* 0x0000777207197816 */ /* 0x001fe200000000ff */
[C---:B------:R-:W-:Y:S01]  /*5170*/  VIADD R7, R21.reuse, UR6 ;  /* 0x0000000615077c36 */ /* 0x040fe20008000000 */
[----:B------:R-:W-:-:S03]  /*5180*/  IADD3 R4, P6, R21, R2, RZ ;  /* 0x0000000215047210 */ /* 0x000fc60007fde0ff */
[----:B------:R-:W-:Y:S01]  /*5190*/  VIADD R19, R7, UR6 ;  /* 0x0000000607137c36 */ /* 0x000fe20008000000 */
[----:B------:R-:W-:Y:S01]  /*51a0*/  LEA.HI.X.SX32 R5, R21, R0, 0x1, P6 ;  /* 0x0000000015057211 */ /* 0x000fe200030f0eff */
[----:B------:R-:W-:Y:S01]  /*51b0*/  @P2 STG.E.U8 desc[UR16][R16.64], R25 ;  /* 0x0000001910002986 */ /* 0x000fe2000c101110 */
[----:B------:R-:W-:Y:S02]  /*51c0*/  IADD3 R6, P6, R7, R2, RZ ;  /* 0x0000000207067210 */ /* 0x000fe40007fde0ff */
[----:B------:R-:W-:Y:S01]  /*51d0*/  ISETP.LT.AND P2, PT, R3, UR7, !P0 ;  /* 0x0000000703007c0c */ /* 0x000fe2000c741270 */
[----:B------:R-:W-:Y:S01]  /*51e0*/  VIADD R3, R15, 0x34 ;  /* 0x000000340f037836 */ /* 0x000fe20000000000 */
[----:B------:R-:W-:Y:S01]  /*51f0*/  LEA.HI.X.SX32 R7, R7, R0, 0x1, P6 ;  /* 0x0000000007077211 */ /* 0x000fe200030f0eff */
[----:B------:R0:W-:Y:S01]  /*5200*/  @P1 STG.E.U8 desc[UR16][R4.64], R23 ;  /* 0x0000001704001986 */ /* 0x0001e2000c101110 */
[----:B-1----:R-:W-:Y:S02]  /*5210*/  IADD3 R12, P6, R19, R2, RZ ;  /* 0x00000002130c7210 */ /* 0x002fe40007fde0ff */
[----:B--2---:R-:W-:-:S02]  /*5220*/  PRMT R27, R8, 0x7770, RZ ;  /* 0x00007770081b7816 */ /* 0x004fc400000000ff */
[----:B------:R-:W-:Y:S01]  /*5230*/  ISETP.LT.AND P1, PT, R3, UR7, !P0 ;  /* 0x0000000703007c0c */ /* 0x000fe2000c721270 */
[----:B------:R-:W-:Y:S01]  /*5240*/  VIADD R3, R15, 0x35 ;  /* 0x000000350f037836 */ /* 0x000fe20000000000 */
[C---:B------:R-:W-:Y:S01]  /*5250*/  LEA.HI.X.SX32 R13, R19.reuse, R0, 0x1, P6 ;  /* 0x00000000130d7211 */ /* 0x040fe200030f0eff */
[----:B------:R-:W-:Y:S01]  /*5260*/  VIADD R19, R19, UR6 ;  /* 0x0000000613137c36 */ /* 0x000fe20008000000 */
[----:B------:R1:W-:Y:S01]  /*5270*/  @P5 STG.E.U8 desc[UR16][R6.64], R27 ;  /* 0x0000001b06005986 */ /* 0x0003e2000c101110 */
[----:B------:R-:W-:Y:S02]  /*5280*/  PRMT R21, R8, 0x7771, RZ ;  /* 0x0000777108157816 */ /* 0x000fe400000000ff */
[----:B------:R-:W-:Y:S01]  /*5290*/  ISETP.LT.AND P5, PT, R3, UR7, !P0 ;  /* 0x0000000703007c0c */ /* 0x000fe2000c7a1270 */
[----:B------:R-:W-:Y:S01]  /*52a0*/  VIADD R3, R15, 0x36 ;  /* 0x000000360f037836 */ /* 0x000fe20000000000 */
[C---:B0-----:R-:W-:Y:S01]  /*52b0*/  IADD3 R4, P6, R19.reuse, R2, RZ ;  /* 0x0000000213047210 */ /* 0x041fe20007fde0ff */
[----:B------:R-:W-:Y:S01]  /*52c0*/  VIADD R17, R19, UR6 ;  /* 0x0000000613117c36 */ /* 0x000fe20008000000 */
[----:B------:R0:W-:Y:S01]  /*52d0*/  @P4 STG.E.U8 desc[UR16][R12.64], R21 ;  /* 0x000000150c004986 */ /* 0x0001e2000c101110 */
[----:B------:R-:W-:-:S02]  /*52e0*/  PRMT R25, R9, 0x7771, RZ ;  /* 0x0000777109197816 */ /* 0x000fc400000000ff */
[----:B------:R-:W-:Y:S01]  /*52f0*/  LEA.HI.X.SX32 R5, R19, R0, 0x1, P6 ;  /* 0x0000000013057211 */ /* 0x000fe200030f0eff */
[----:B------:R-:W-:Y:S01]  /*5300*/  VIADD R19, R17, UR6 ;  /* 0x0000000611137c36 */ /* 0x000fe20008000000 */
[----:B------:R-:W-:Y:S01]  /*5310*/  ISETP.LT.AND P4, PT, R3, UR7, !P0 ;  /* 0x0000000703007c0c */ /* 0x000fe2000c781270 */
[----:B------:R-:W-:Y:S01]  /*5320*/  VIADD R3, R15, 0x37 ;  /* 0x000000370f037836 */ /* 0x000fe20000000000 */
[----:B-1----:R-:W-:Y:S02]  /*5330*/  IADD3 R6, P6, R17, R2, RZ ;  /* 0x0000000211067210 */ /* 0x002fe40007fde0ff */
[----:B------:R-:W-:Y:S02]  /*5340*/  PRMT R27, R9, 0x7770, RZ ;  /* 0x00007770091b7816 */ /* 0x000fe400000000ff */
[----:B------:R-:W-:Y:S01]  /*5350*/  LEA.HI.X.SX32 R7, R17, R0, 0x1, P6 ;  /* 0x0000000011077211 */ /* 0x000fe200030f0eff */
[C---:B0-----:R-:W-:Y:S01]  /*5360*/  VIADD R21, R19.reuse, UR6 ;  /* 0x0000000613157c36 */ /* 0x041fe20008000000 */
[----:B------:R-:W-:Y:S01]  /*5370*/  IADD3 R12, P6, R19, R2, RZ ;  /* 0x00000002130c7210 */ /* 0x000fe20007fde0ff */
[----:B------:R0:W-:Y:S01]  /*5380*/  @P3 STG.E.U8 desc[UR16][R4.64], R27 ;  /* 0x0000001b04003986 */ /* 0x0001e2000c101110 */
[----:B------:R-:W-:Y:S01]  /*5390*/  ISETP.LT.AND P3, PT, R3, UR7, !P0 ;  /* 0x0000000703007c0c */ /* 0x000fe2000c761270 */
[----:B------:R-:W-:Y:S01]  /*53a0*/  VIADD R3, R15, 0x38 ;  /* 0x000000380f037836 */ /* 0x000fe20000000000 */
[----:B------:R-:W-:Y:S01]  /*53b0*/  LEA.HI.X.SX32 R13, R19, R0, 0x1, P6 ;  /* 0x00000000130d7211 */ /* 0x000fe200030f0eff */
[----:B------:R1:W-:Y:S01]  /*53c0*/  @P2 STG.E.U8 desc[UR16][R6.64], R25 ;  /* 0x0000001906002986 */ /* 0x0003e2000c101110 */
[----:B------:R-:W-:-:S02]  /*53d0*/  IADD3 R16, P6, R21, R2, RZ ;  /* 0x0000000215107210 */ /* 0x000fc40007fde0ff */
[C---:B------:R-:W-:Y:S02]  /*53e0*/  PRMT R23, R10.reuse, 0x7770, RZ ;  /* 0x000077700a177816 */ /* 0x040fe400000000ff */
        /* <DEDUP_REMOVED lines=9> */
[----:B-1----:R-:W-:Y:S01]  /*5480*/  VIADD R7, R21, UR6 ;  /* 0x0000000615077c36 */ /* 0x002fe20008000000 */
[----:B------:R0:W-:Y:S01]  /*5490*/  @P5 STG.E.U8 desc[UR16][R16.64], R19 ;  /* 0x0000001310005986 */ /* 0x0001e2000c101110 */
[----:B------:R-:W-:-:S02]  /*54a0*/  PRMT R25, R11, 0x7770, RZ ;  /* 0x000077700b197816 */ /* 0x000fc400000000ff */
[----:B------:R-:W-:Y:S01]  /*54b0*/  ISETP.LT.AND P5, PT, R3, UR7, !P0 ;  /* 0x0000000703007c0c */ /* 0x000fe2000c7a1270 */
[----:B------:R-:W-:Y:S01]  /*54c0*/  VIADD R3, R15, 0x3b ;  /* 0x0000003b0f037836 */ /* 0x000fe20000000000 */
[----:B------:R-:W-:Y:S01]  /*54d0*/  LEA.HI.X.SX32 R5, R21, R0, 0x1, P6 ;  /* 0x0000000015057211 */ /* 0x000fe200030f0eff */
[C---:B--2---:R-:W-:Y:S01]  /*54e0*/  VIADD R13, R7.reuse, UR6 ;  /* 0x00000006070d7c36 */ /* 0x044fe20008000000 */
[----:B------:R-:W-:Y:S02]  /*54f0*/  IADD3 R6, P6, R7, R2, RZ ;  /* 0x0000000207067210 */ /* 0x000fe40007fde0ff */
[----:B------:R-:W-:Y:S01]  /*5500*/  PRMT R23, R11, 0x7771, RZ ;  /* 0x000077710b177816 */ /* 0x000fe200000000ff */
[----:B------:R1:W-:Y:S01]  /*5510*/  @P4 STG.E.U8 desc[UR16][R4.64], R25 ;  /* 0x0000001904004986 */ /* 0x0003e2000c101110 */
[----:B------:R-:W-:Y:S01]  /*5520*/  LEA.HI.X.SX32 R7, R7, R0, 0x1, P6 ;  /* 0x0000000007077211 */ /* 0x000fe200030f0eff */
[----:B0-----:R-:W-:Y:S01]  /*5530*/  VIADD R17, R13, UR6 ;  /* 0x000000060d117c36 */ /* 0x001fe20008000000 */
[----:B------:R-:W-:Y:S01]  /*5540*/  ISETP.LT.AND P4, PT, R3, UR7, !P0 ;  /* 0x0000000703007c0c */ /* 0x000fe2000c781270 */
[----:B------:R-:W-:Y:S01]  /*5550*/  VIADD R3, R15, 0x3c ;  /* 0x0000003c0f037836 */ /* 0x000fe20000000000 */
[----:B------:R-:W-:Y:S01]  /*5560*/  IADD3 R12, P6, R13, R2, RZ ;  /* 0x000000020d0c7210 */ /* 0x000fe20007fde0ff */
[----:B------:R0:W-:Y:S01]  /*5570*/  @P3 STG.E.U8 desc[UR16][R6.64], R23 ;  /* 0x0000001706003986 */ /* 0x0001e2000c101110 */
[----:B------:R-:W-:Y:S01]  /*5580*/  VIADD R19, R17, UR6 ;  /* 0x0000000611137c36 */ /* 0x000fe20008000000 */
[----:B------:R-:W-:-:S02]  /*5590*/  PRMT R21, R8, 0x7772, RZ ;  /* 0x0000777208157816 */ /* 0x000fc400000000ff */
[----:B------:R-:W-:Y:S02]  /*55a0*/  LEA.HI.X.SX32 R13, R13, R0, 0x1, P6 ;  /* 0x000000000d0d7211 */ /* 0x000fe400030f0eff */
[----:B------:R-:W-:Y:S01]  /*55b0*/  ISETP.LT.AND P3, PT, R3, UR7, !P0 ;  /* 0x0000000703007c0c */ /* 0x000fe2000c761270 */
[----:B------:R-:W-:Y:S01]  /*55c0*/  VIADD R3, R15, 0x3d ;  /* 0x0000003d0f037836 */ /* 0x000fe20000000000 */
[----:B------:R-:W-:Y:S01]  /*55d0*/  IADD3 R16, P6, R17, R2, RZ ;  /* 0x0000000211107210 */ /* 0x000fe20007fde0ff */
[----:B------:R2:W-:Y:S01]  /*55e0*/  @P2 STG.E.U8 desc[UR16][R12.64], R21 ;  /* 0x000000150c002986 */ /* 0x0005e2000c101110 */
[----:B-1----:R-:W-:Y:S01]  /*55f0*/  PRMT R25, R8, 0x7773, RZ ;  /* 0x0000777308197816 */ /* 0x002fe200000000ff */
[----:B------:R-:W-:Y:S01]  /*5600*/  VIADD R8, R15, 0x3e ;  /* 0x0000003e0f087836 */ /* 0x000fe20000000000 */
[----:B------:R-:W-:Y:S01]  /*5610*/  LEA.HI.X.SX32 R17, R17, R0, 0x1, P6 ;  /* 0x0000000011117211 */ /* 0x000fe200030f0eff */
[----:B0-----:R-:W-:Y:S01]  /*5620*/  VIADD R7, R19, UR6 ;  /* 0x0000000613077c36 */ /* 0x001fe20008000000 */
[----:B------:R-:W-:-:S02]  /*5630*/  ISETP.LT.AND P2, PT, R3, UR7, !P0 ;  /* 0x0000000703007c0c */ /* 0x000fc4000c741270 */
[-C--:B------:R-:W-:Y:S01]  /*5640*/  IADD3 R4, P6, R19, R2.reuse, RZ ;  /* 0x0000000213047210 */ /* 0x080fe20007fde0ff */
[C---:B------:R-:W-:Y:S01]  /*5650*/  VIADD R3, R7.reuse, UR6 ;  /* 0x0000000607037c36 */ /* 0x040fe20008000000 */
[----:B------:R0:W-:Y:S01]  /*5660*/  @P1 STG.E.U8 desc[UR16][R16.64], R25 ;  /* 0x0000001910001986 */ /* 0x0001e2000c101110 */
[----:B------:R-:W-:Y:S02]  /*5670*/  IADD3 R6, P1, R7, R2, RZ ;  /* 0x0000000207067210 */ /* 0x000fe40007f3e0ff */
[----:B------:R-:W-:Y:S01]  /*5680*/  LEA.HI.X.SX32 R5, R19, R0, 0x1, P6 ;  /* 0x0000000013057211 */ /* 0x000fe200030f0eff */
[C---:B------:R-:W-:Y:S01]  /*5690*/  VIADD R19, R3.reuse, UR6 ;  /* 0x0000000603137c36 */ /* 0x040fe20008000000 */
[----:B--2---:R-:W-:Y:S02]  /*56a0*/  IADD3 R12, P6, R3, R2, RZ ;  /* 0x00000002030c7210 */ /* 0x004fe40007fde0ff */
[-C--:B------:R-:W-:Y:S01]  /*56b0*/  LEA.HI.X.SX32 R7, R7, R0.reuse, 0x1, P1 ;  /* 0x0000000007077211 */ /* 0x080fe200008f0eff */
[----:B------:R-:W-:Y:S01]  /*56c0*/  VIADD R21, R19, UR6 ;  /* 0x0000000613157c36 */ /* 0x000fe20008000000 */
[----:B------:R-:W-:Y:S01]  /*56d0*/  LEA.HI.X.SX32 R13, R3, R0, 0x1, P6 ;  /* 0x00000000030d7211 */ /* 0x000fe200030f0eff */
[----:B------:R-:W-:Y:S01]  /*56e0*/  VIADD R3, R15, 0x3f ;  /* 0x0000003f0f037836 */ /* 0x000fe20000000000 */
[-C--:B------:R-:W-:Y:S01]  /*56f0*/  IADD3 R14, P6, R19, R2.reuse, RZ ;  /* 0x00000002130e7210 */ /* 0x080fe20007fde0ff */
[C---:B------:R-:W-:Y:S01]  /*5700*/  VIADD R23, R21.reuse, UR6 ;  /* 0x0000000615177c36 */ /* 0x040fe20008000000 */
[----:B0-----:R-:W-:-:S02]  /*5710*/  IADD3 R16, P1, R21, R2, RZ ;  /* 0x0000000215107210 */ /* 0x001fc40007f3e0ff */
[-C--:B------:R-:W-:Y:S02]  /*5720*/  LEA.HI.X.SX32 R15, R19, R0.reuse, 0x1, P6 ;  /* 0x00000000130f7211 */ /* 0x080fe400030f0eff */
[----:B------:R-:W-:Y:S02]  /*5730*/  LEA.HI.X.SX32 R17, R21, R0, 0x1, P1 ;  /* 0x0000000015117211 */ /* 0x000fe400008f0eff */
[----:B------:R-:W-:Y:S02]  /*5740*/  IADD3 R2, P6, R23, R2, RZ ;  /* 0x0000000217027210 */ /* 0x000fe40007fde0ff */
[----:B------:R-:W-:Y:S02]  /*5750*/  ISETP.LT.AND P1, PT, R8, UR7, !P0 ;  /* 0x0000000708007c0c */ /* 0x000fe4000c721270 */
[----:B------:R-:W-:Y:S02]  /*5760*/  ISETP.LT.AND P0, PT, R3, UR7, !P0 ;  /* 0x0000000703007c0c */ /* 0x000fe4000c701270 */
[----:B------:R-:W-:-:S02]  /*5770*/  LEA.HI.X.SX32 R3, R23, R0, 0x1, P6 ;  /* 0x0000000017037211 */ /* 0x000fc400030f0eff */
[C---:B------:R-:W-:Y:S02]  /*5780*/  PRMT R25, R9.reuse, 0x7772, RZ ;  /* 0x0000777209197816 */ /* 0x040fe400000000ff */
[----:B------:R-:W-:Y:S02]  /*5790*/  PRMT R23, R9, 0x7773, RZ ;  /* 0x0000777309177816 */ /* 0x000fe400000000ff */
[C---:B------:R-:W-:Y:S01]  /*57a0*/  PRMT R21, R10.reuse, 0x7772, RZ ;  /* 0x000077720a157816 */ /* 0x040fe200000000ff */
[----:B------:R0:W-:Y:S01]  /*57b0*/  @P5 STG.E.U8 desc[UR16][R4.64], R25 ;  /* 0x0000001904005986 */ /* 0x0001e2000c101110 */
[----:B------:R-:W-:Y:S02]  /*57c0*/  PRMT R19, R10, 0x7773, RZ ;  /* 0x000077730a137816 */ /* 0x000fe400000000ff */
[C---:B------:R-:W-:Y:S01]  /*57d0*/  PRMT R9, R11.reuse, 0x7773, RZ ;  /* 0x000077730b097816 */ /* 0x040fe200000000ff */
[----:B------:R0:W-:Y:S01]  /*57e0*/  @P4 STG.E.U8 desc[UR16][R6.64], R23 ;  /* 0x0000001706004986 */ /* 0x0001e2000c101110 */
[----:B------:R-:W-:-:S03]  /*57f0*/  PRMT R11, R11, 0x7772, RZ ;  /* 0x000077720b0b7816 */ /* 0x000fc600000000ff */
[----:B------:R0:W-:Y:S04]  /*5800*/  @P3 STG.E.U8 desc[UR16][R12.64], R21 ;  /* 0x000000150c003986 */ /* 0x0001e8000c101110 */
[----:B------:R0:W-:Y:S04]  /*5810*/  @P2 STG.E.U8 desc[UR16][R14.64], R19 ;  /* 0x000000130e002986 */ /* 0x0001e8000c101110 */
[----:B------:R0:W-:Y:S01]  /*5820*/  @P1 STG.E.U8 desc[UR16][R16.64], R11 ;  /* 0x0000000b10001986 */ /* 0x0001e2000c101110 */
[----:B------:R-:W-:Y:S05]  /*5830*/  @!P0 EXIT ;  /* 0x000000000000894d */ /* 0x000fea0003800000 */
[----:B------:R-:W-:Y:S01]  /*5840*/  STG.E.U8 desc[UR16][R2.64], R9 ;  /* 0x0000000902007986 */ /* 0x000fe2000c101110 */
[----:B------:R-:W-:Y:S05]  /*5850*/  EXIT ;  /* 0x000000000000794d */ /* 0x000fea0003800000 */
.L_x_2:
[----:B------:R-:W-:-:S00]  /*5860*/  BRA `(.L_x_2) ;  /* 0xfffffffc00fc7947 */ /* 0x000fc0000383ffff */
[----:B------:R-:W-:-:S00]  /*5870*/  NOP ;  /* 0x0000000000007918 */ /* 0x000fc00000000000 */
        /* <DEDUP_REMOVED lines=8> */
.L_x_3:


//--------------------- .nv.shared.matmul_kernel  --------------------------
	.section	.nv.shared.matmul_kernel,"aw",@nobits
	.sectionflags	@""
	.align	16
	.zero		1024


//--------------------- .nv.shared.reserved.0     --------------------------
	.section	.nv.shared.reserved.0,"aw",@nobits
	.weak		__nv_reservedSMEM_offset_0_alias
	.size		__nv_reservedSMEM_offset_0_alias, 0, 0
	.other		__nv_reservedSMEM_offset_0_alias,@"STO_CUDA_RESERVED_SHARED STV_DEFAULT"
__nv_reservedSMEM_offset_0_alias:
	.zero		0


//--------------------- .nv.constant0.matmul_kernel --------------------------
	.section	.nv.constant0.matmul_kernel,"a",@progbits
	.sectionflags	@""
	.align	4
.nv.constant0.matmul_kernel:
	.zero		608


//--------------------- SYMBOLS --------------------------

	.type		.nv.reservedSmem.offset0,@object
	.size		.nv.reservedSmem.offset0,0x4
